	.target	sm_90a

	.elftype	@"ET_EXEC"


//--------------------- .note.nv.tkinfo           --------------------------
	.section	.note.nv.tkinfo,"",@"SHT_NOTE"
	.sectionflags	@"SHF_NOTE_NV_TKINFO"
	.tkinfo
        /*0018*/ 	.word	0x00000002
        /*0030*/ 	.string	""
        /*0030*/ 	.string	"ptxas"
        /*0030*/ 	.string	"Cuda compilation tools, release 13.0, V13.0.88"
        /*0030*/ 	.string	"Build cuda_13.0.r13.0/compiler.36424714_0"
        /*0030*/ 	.string	"-arch sm_90a -m 64 "



//--------------------- .note.nv.cuinfo           --------------------------
	.section	.note.nv.cuinfo,"",@"SHT_NOTE"
	.sectionflags	@"SHF_NOTE_NV_CUINFO"
        /*0018*/ 	.short	0x0002
        /*001a*/ 	.short	0x005a
        /*001c*/ 	.short	0x0082
	.zero		2


//--------------------- .nv.info                  --------------------------
	.section	.nv.info,"",@"SHT_CUDA_INFO"
	.align	4


	//----- nvinfo : EIATTR_REGCOUNT
	.align		4
        /*0000*/ 	.byte	0x04, 0x2f
        /*0002*/ 	.short	(.L_18 - .L_17)
	.align		4
.L_17:
        /*0004*/ 	.word	index@(_ZN7cutlass13device_kernelINS_4gemm6kernel13GemmUniversalIN4cute5tupleIJiiiiEEENS1_10collective13CollectiveMmaINS1_34MainloopSm90TmaGmmaWarpSpecializedILi8ENS5_IJNS4_1CILi2EEENSA_ILi1EEESC_EEENS1_35KernelTmaWarpSpecializedCooperativeEEENS5_IJNSA_ILi128EEENSA_ILi64EEESH_EEENS_6half_tENS5_IJlSC_lEEESJ_SK_NS4_8TiledMMAINS4_8MMA_AtomIJNS4_4SM904GMMA25MMA_64x64x16_F32F16F16_SSILNSO_5MajorE0ELSQ_0ELNSO_7ScaleInE1ELSR_1EEEEEENS4_6LayoutISD_NS5_IJSC_NSA_ILi0EEESV_EEEEENS5_IJNS4_10UnderscoreESY_SY_EEEEENS4_13SM90_TMA_LOADENS4_14ComposedLayoutINS4_7SwizzleILi3ELi4ELi3EEENS4_18smem_ptr_flag_bitsILi16EEENSU_INS5_IJNSA_ILi8EEESH_EEENS5_IJSH_SC_EEEEEEEvNS4_8identityENS4_23SM90_TMA_LOAD_MULTICASTES1B_vS1C_EENS_8epilogue10collective18CollectiveEpilogueINS1F_22Sm90TmaWarpSpecializedILi3ELi2ELi16ELb1ELb0EEEJSI_NS5_IJSG_NSA_ILi32EEEEEESJ_SK_SJ_SK_NS1F_6fusion15FusionCallbacksIS1J_NS1M_17LinearCombinationISJ_fSJ_fLNS_15FloatRoundStyleE2EEESI_S1L_JEEES11_NS12_INS13_ILi2ELi4ELi3EEES16_NSU_INS5_IJS17_S1K_EEENS5_IJS1K_SC_EEEEEEENS4_17SM75_U32x4_LDSM_NENS4_14SM90_TMA_STOREES1W_NS4_17SM90_U32x4_STSM_NENS4_9Copy_AtomIJS1Z_SJ_EEEvEEEvvEEEEvNT_6ParamsE)
        /*0008*/ 	.word	0x000000a8


	//----- nvinfo : EIATTR_FRAME_SIZE
	.align		4
.L_18:
        /*000c*/ 	.byte	0x04, 0x11
        /*000e*/ 	.short	(.L_20 - .L_19)
	.align		4
.L_19:
        /*0010*/ 	.word	index@(_ZN7cutlass13device_kernelINS_4gemm6kernel13GemmUniversalIN4cute5tupleIJiiiiEEENS1_10collective13CollectiveMmaINS1_34MainloopSm90TmaGmmaWarpSpecializedILi8ENS5_IJNS4_1CILi2EEENSA_ILi1EEESC_EEENS1_35KernelTmaWarpSpecializedCooperativeEEENS5_IJNSA_ILi128EEENSA_ILi64EEESH_EEENS_6half_tENS5_IJlSC_lEEESJ_SK_NS4_8TiledMMAINS4_8MMA_AtomIJNS4_4SM904GMMA25MMA_64x64x16_F32F16F16_SSILNSO_5MajorE0ELSQ_0ELNSO_7ScaleInE1ELSR_1EEEEEENS4_6LayoutISD_NS5_IJSC_NSA_ILi0EEESV_EEEEENS5_IJNS4_10UnderscoreESY_SY_EEEEENS4_13SM90_TMA_LOADENS4_14ComposedLayoutINS4_7SwizzleILi3ELi4ELi3EEENS4_18smem_ptr_flag_bitsILi16EEENSU_INS5_IJNSA_ILi8EEESH_EEENS5_IJSH_SC_EEEEEEEvNS4_8identityENS4_23SM90_TMA_LOAD_MULTICASTES1B_vS1C_EENS_8epilogue10collective18CollectiveEpilogueINS1F_22Sm90TmaWarpSpecializedILi3ELi2ELi16ELb1ELb0EEEJSI_NS5_IJSG_NSA_ILi32EEEEEESJ_SK_SJ_SK_NS1F_6fusion15FusionCallbacksIS1J_NS1M_17LinearCombinationISJ_fSJ_fLNS_15FloatRoundStyleE2EEESI_S1L_JEEES11_NS12_INS13_ILi2ELi4ELi3EEES16_NSU_INS5_IJS17_S1K_EEENS5_IJS1K_SC_EEEEEEENS4_17SM75_U32x4_LDSM_NENS4_14SM90_TMA_STOREES1W_NS4_17SM90_U32x4_STSM_NENS4_9Copy_AtomIJS1Z_SJ_EEEvEEEvvEEEEvNT_6ParamsE)
        /*0014*/ 	.word	0x00000000


	//----- nvinfo : EIATTR_MIN_STACK_SIZE
	.align		4
.L_20:
        /*0018*/ 	.byte	0x04, 0x12
        /*001a*/ 	.short	(.L_22 - .L_21)
	.align		4
.L_21:
        /*001c*/ 	.word	index@(_ZN7cutlass13device_kernelINS_4gemm6kernel13GemmUniversalIN4cute5tupleIJiiiiEEENS1_10collective13CollectiveMmaINS1_34MainloopSm90TmaGmmaWarpSpecializedILi8ENS5_IJNS4_1CILi2EEENSA_ILi1EEESC_EEENS1_35KernelTmaWarpSpecializedCooperativeEEENS5_IJNSA_ILi128EEENSA_ILi64EEESH_EEENS_6half_tENS5_IJlSC_lEEESJ_SK_NS4_8TiledMMAINS4_8MMA_AtomIJNS4_4SM904GMMA25MMA_64x64x16_F32F16F16_SSILNSO_5MajorE0ELSQ_0ELNSO_7ScaleInE1ELSR_1EEEEEENS4_6LayoutISD_NS5_IJSC_NSA_ILi0EEESV_EEEEENS5_IJNS4_10UnderscoreESY_SY_EEEEENS4_13SM90_TMA_LOADENS4_14ComposedLayoutINS4_7SwizzleILi3ELi4ELi3EEENS4_18smem_ptr_flag_bitsILi16EEENSU_INS5_IJNSA_ILi8EEESH_EEENS5_IJSH_SC_EEEEEEEvNS4_8identityENS4_23SM90_TMA_LOAD_MULTICASTES1B_vS1C_EENS_8epilogue10collective18CollectiveEpilogueINS1F_22Sm90TmaWarpSpecializedILi3ELi2ELi16ELb1ELb0EEEJSI_NS5_IJSG_NSA_ILi32EEEEEESJ_SK_SJ_SK_NS1F_6fusion15FusionCallbacksIS1J_NS1M_17LinearCombinationISJ_fSJ_fLNS_15FloatRoundStyleE2EEESI_S1L_JEEES11_NS12_INS13_ILi2ELi4ELi3EEES16_NSU_INS5_IJS17_S1K_EEENS5_IJS1K_SC_EEEEEEENS4_17SM75_U32x4_LDSM_NENS4_14SM90_TMA_STOREES1W_NS4_17SM90_U32x4_STSM_NENS4_9Copy_AtomIJS1Z_SJ_EEEvEEEvvEEEEvNT_6ParamsE)
        /*0020*/ 	.word	0x00000000
.L_22:


//--------------------- .nv.compat                --------------------------
	.section	.nv.compat,"",@"SHT_CUDA_COMPAT_INFO"
	.align	4
        /*0000*/ 	.byte	0x02, 0x09, 0x01, 0x00, 0x02, 0x02, 0x04, 0x00, 0x02, 0x05, 0x05, 0x00, 0x03, 0x07, 0x01, 0x01
        /*0010*/ 	.byte	0x02, 0x03, 0x01, 0x00, 0x02, 0x06, 0x01, 0x00, 0x04, 0x0b, 0x08, 0x00, 0x00, 0x00, 0x00, 0x00
        /*0020*/ 	.byte	0x00, 0x00, 0x00, 0x00


//--------------------- .nv.info._ZN7cutlass13device_kernelINS_4gemm6kernel13GemmUniversalIN4cute5tupleIJiiiiEEENS1_10collective13CollectiveMmaINS1_34MainloopSm90TmaGmmaWarpSpecializedILi8ENS5_IJNS4_1CILi2EEENSA_ILi1EEESC_EEENS1_35KernelTmaWarpSpecializedCooperativeEEENS5_IJNSA_ILi128EEENSA_ILi64EEESH_EEENS_6half_tENS5_IJlSC_lEEESJ_SK_NS4_8TiledMMAINS4_8MMA_AtomIJNS4_4SM904GMMA25MMA_64x64x16_F32F16F16_SSILNSO_5MajorE0ELSQ_0ELNSO_7ScaleInE1ELSR_1EEEEEENS4_6LayoutISD_NS5_IJSC_NSA_ILi0EEESV_EEEEENS5_IJNS4_10UnderscoreESY_SY_EEEEENS4_13SM90_TMA_LOADENS4_14ComposedLayoutINS4_7SwizzleILi3ELi4ELi3EEENS4_18smem_ptr_flag_bitsILi16EEENSU_INS5_IJNSA_ILi8EEESH_EEENS5_IJSH_SC_EEEEEEEvNS4_8identityENS4_23SM90_TMA_LOAD_MULTICASTES1B_vS1C_EENS_8epilogue10collective18CollectiveEpilogueINS1F_22Sm90TmaWarpSpecializedILi3ELi2ELi16ELb1ELb0EEEJSI_NS5_IJSG_NSA_ILi32EEEEEESJ_SK_SJ_SK_NS1F_6fusion15FusionCallbacksIS1J_NS1M_17LinearCombinationISJ_fSJ_fLNS_15FloatRoundStyleE2EEESI_S1L_JEEES11_NS12_INS13_ILi2ELi4ELi3EEES16_NSU_INS5_IJS17_S1K_EEENS5_IJS1K_SC_EEEEEEENS4_17SM75_U32x4_LDSM_NENS4_14SM90_TMA_STOREES1W_NS4_17SM90_U32x4_STSM_NENS4_9Copy_AtomIJS1Z_SJ_EEEvEEEvvEEEEvNT_6ParamsE --------------------------
	.section	.nv.info._ZN7cutlass13device_kernelINS_4gemm6kernel13GemmUniversalIN4cute5tupleIJiiiiEEENS1_10collective13CollectiveMmaINS1_34MainloopSm90TmaGmmaWarpSpecializedILi8ENS5_IJNS4_1CILi2EEENSA_ILi1EEESC_EEENS1_35KernelTmaWarpSpecializedCooperativeEEENS5_IJNSA_ILi128EEENSA_ILi64EEESH_EEENS_6half_tENS5_IJlSC_lEEESJ_SK_NS4_8TiledMMAINS4_8MMA_AtomIJNS4_4SM904GMMA25MMA_64x64x16_F32F16F16_SSILNSO_5MajorE0ELSQ_0ELNSO_7ScaleInE1ELSR_1EEEEEENS4_6LayoutISD_NS5_IJSC_NSA_ILi0EEESV_EEEEENS5_IJNS4_10UnderscoreESY_SY_EEEEENS4_13SM90_TMA_LOADENS4_14ComposedLayoutINS4_7SwizzleILi3ELi4ELi3EEENS4_18smem_ptr_flag_bitsILi16EEENSU_INS5_IJNSA_ILi8EEESH_EEENS5_IJSH_SC_EEEEEEEvNS4_8identityENS4_23SM90_TMA_LOAD_MULTICASTES1B_vS1C_EENS_8epilogue10collective18CollectiveEpilogueINS1F_22Sm90TmaWarpSpecializedILi3ELi2ELi16ELb1ELb0EEEJSI_NS5_IJSG_NSA_ILi32EEEEEESJ_SK_SJ_SK_NS1F_6fusion15FusionCallbacksIS1J_NS1M_17LinearCombinationISJ_fSJ_fLNS_15FloatRoundStyleE2EEESI_S1L_JEEES11_NS12_INS13_ILi2ELi4ELi3EEES16_NSU_INS5_IJS17_S1K_EEENS5_IJS1K_SC_EEEEEEENS4_17SM75_U32x4_LDSM_NENS4_14SM90_TMA_STOREES1W_NS4_17SM90_U32x4_STSM_NENS4_9Copy_AtomIJS1Z_SJ_EEEvEEEvvEEEEvNT_6ParamsE,"",@"SHT_CUDA_INFO"
	.sectionflags	@""
	.align	4


	//----- nvinfo : EIATTR_CUDA_API_VERSION
	.align		4
        /*0000*/ 	.byte	0x04, 0x37
        /*0002*/ 	.short	(.L_24 - .L_23)
.L_23:
        /*0004*/ 	.word	0x00000082


	//----- nvinfo : EIATTR_KPARAM_INFO
	.align		4
.L_24:
        /*0008*/ 	.byte	0x04, 0x17
        /*000a*/ 	.short	(.L_26 - .L_25)
.L_25:
        /*000c*/ 	.word	0x00000000
        /*0010*/ 	.short	0x0000
        /*0012*/ 	.short	0x0070
        /*0014*/ 	.byte	0x00, 0xf0, 0x01, 0x1c


	//----- nvinfo : EIATTR_SPARSE_MMA_MASK
	.align		4
.L_26:
        /*0018*/ 	.byte	0x03, 0x50
        /*001a*/ 	.short	0x0000


	//----- nvinfo : EIATTR_MAXREG_COUNT
	.align		4
        /*001c*/ 	.byte	0x03, 0x1b
        /*001e*/ 	.short	0x00a8


	//----- nvinfo : EIATTR_NUM_BARRIERS
	.align		4
        /*0020*/ 	.byte	0x02, 0x4c
        /*0022*/ 	.byte	0x02
	.zero		1


	//----- nvinfo : EIATTR_EXTERNS
	.align		4
        /*0024*/ 	.byte	0x04, 0x0f
        /*0026*/ 	.short	(.L_28 - .L_27)


	//   ....[0]....
	.align		4
.L_27:
        /*0028*/ 	.word	index@(__assertfail)


	//----- nvinfo : EIATTR_MERCURY_ISA_VERSION
	.align		4
.L_28:
        /*002c*/ 	.byte	0x03, 0x5f
        /*002e*/ 	.short	0x0101


	//----- nvinfo : EIATTR_INT_WARP_WIDE_INSTR_OFFSETS
	.align		4
        /*0030*/ 	.byte	0x04, 0x31
        /*0032*/ 	.short	(.L_30 - .L_29)


	//   ....[0]....
.L_29:
        /*0034*/ 	.word	0x00000a80


	//   ....[1]....
        /*0038*/ 	.word	0x00000a90


	//   ....[2]....
        /*003c*/ 	.word	0x00000ba0


	//   ....[3]....
        /*0040*/ 	.word	0x000021b0


	//----- nvinfo : EIATTR_COOP_GROUP_MASK_REGIDS
	.align		4
.L_30:
        /*0044*/ 	.byte	0x04, 0x29
        /*0046*/ 	.short	(.L_32 - .L_31)


	//   ....[0]....
.L_31:
        /*0048*/ 	.word	0xffffffff


	//   ....[1]....
        /*004c*/ 	.word	0xffffffff


	//   ....[2]....
        /*0050*/ 	.word	0xffffffff


	//   ....[3]....
        /*0054*/ 	.word	0xffffffff


	//   ....[4]....
        /*0058*/ 	.word	0xffffffff


	//   ....[5]....
        /*005c*/ 	.word	0xffffffff


	//   ....[6]....
        /*0060*/ 	.word	0xffffffff


	//----- nvinfo : EIATTR_COOP_GROUP_INSTR_OFFSETS
	.align		4
.L_32:
        /*0064*/ 	.byte	0x04, 0x28
        /*0066*/ 	.short	(.L_34 - .L_33)


	//   ....[0]....
.L_33:
        /*0068*/ 	.word	0x00000070


	//   ....[1]....
        /*006c*/ 	.word	0x00000080


	//   ....[2]....
        /*0070*/ 	.word	0x00000430


	//   ....[3]....
        /*0074*/ 	.word	0x000006b0


	//   ....[4]....
        /*0078*/ 	.word	0x000008e0


	//   ....[5]....
        /*007c*/ 	.word	0x00000d10


	//   ....[6]....
        /*0080*/ 	.word	0x000017b0


	//----- nvinfo : EIATTR_REG_RECONFIG
	.align		4
.L_34:
        /*0084*/ 	.byte	0x01, 0x54
	.zero		2


	//----- nvinfo : EIATTR_SYSCALL_OFFSETS
	.align		4
        /*0088*/ 	.byte	0x04, 0x46
        /*008a*/ 	.short	(.L_36 - .L_35)


	//   ....[0]....
.L_35:
        /*008c*/ 	.word	0x00001970


	//   ....[1]....
        /*0090*/ 	.word	0x000023e0


	//   ....[2]....
        /*0094*/ 	.word	0x000024d0


	//----- nvinfo : EIATTR_MBARRIER_INSTR_OFFSETS
	.align		4
.L_36:
        /*0098*/ 	.byte	0x04, 0x39
        /*009a*/ 	.short	(.L_38 - .L_37)


	//   ....[0]....
.L_37:
        /*009c*/ 	.word	0x00000550
        /*00a0*/ 	.word	0x000000ff
        /*00a4*/ 	.word	0x00000000
        /*00a8*/ 	.short	0x0100
        /*00aa*/ 	.byte	0x08
	.zero		1


	//   ....[1]....
        /*00ac*/ 	.word	0x00000560
        /*00b0*/ 	.word	0x000000ff
        /*00b4*/ 	.word	0x00000040
        /*00b8*/ 	.short	0x0100
        /*00ba*/ 	.byte	0x08
	.zero		1


	//   ....[2]....
        /*00bc*/ 	.word	0x00000570
        /*00c0*/ 	.word	0x000000ff
        /*00c4*/ 	.word	0x00000008
        /*00c8*/ 	.short	0x0100
        /*00ca*/ 	.byte	0x08
	.zero		1


	//   ....[3]....
        /*00cc*/ 	.word	0x00000580
        /*00d0*/ 	.word	0x000000ff
        /*00d4*/ 	.word	0x00000048
        /*00d8*/ 	.short	0x0100
        /*00da*/ 	.byte	0x08
	.zero		1


	//   ....[4]....
        /*00dc*/ 	.word	0x00000590
        /*00e0*/ 	.word	0x000000ff
        /*00e4*/ 	.word	0x00000010
        /*00e8*/ 	.short	0x0100
        /*00ea*/ 	.byte	0x08
	.zero		1


	//   ....[5]....
        /*00ec*/ 	.word	0x000005a0
        /*00f0*/ 	.word	0x000000ff
        /*00f4*/ 	.word	0x00000050
        /*00f8*/ 	.short	0x0100
        /*00fa*/ 	.byte	0x08
	.zero		1


	//   ....[6]....
        /*00fc*/ 	.word	0x000005b0
        /*0100*/ 	.word	0x000000ff
        /*0104*/ 	.word	0x00000018
        /*0108*/ 	.short	0x0100
        /*010a*/ 	.byte	0x08
	.zero		1


	//   ....[7]....
        /*010c*/ 	.word	0x000005c0
        /*0110*/ 	.word	0x000000ff
        /*0114*/ 	.word	0x00000058
        /*0118*/ 	.short	0x0100
        /*011a*/ 	.byte	0x08
	.zero		1


	//   ....[8]....
        /*011c*/ 	.word	0x000005d0
        /*0120*/ 	.word	0x000000ff
        /*0124*/ 	.word	0x00000020
        /*0128*/ 	.short	0x0100
        /*012a*/ 	.byte	0x08
	.zero		1


	//   ....[9]....
        /*012c*/ 	.word	0x000005e0
        /*0130*/ 	.word	0x000000ff
        /*0134*/ 	.word	0x00000060
        /*0138*/ 	.short	0x0100
        /*013a*/ 	.byte	0x08
	.zero		1


	//   ....[10]....
        /*013c*/ 	.word	0x000005f0
        /*0140*/ 	.word	0x000000ff
        /*0144*/ 	.word	0x00000028
        /*0148*/ 	.short	0x0100
        /*014a*/ 	.byte	0x08
	.zero		1


	//   ....[11]....
        /*014c*/ 	.word	0x00000600
        /*0150*/ 	.word	0x000000ff
        /*0154*/ 	.word	0x00000068
        /*0158*/ 	.short	0x0100
        /*015a*/ 	.byte	0x08
	.zero		1


	//   ....[12]....
        /*015c*/ 	.word	0x00000610
        /*0160*/ 	.word	0x000000ff
        /*0164*/ 	.word	0x00000030
        /*0168*/ 	.short	0x0100
        /*016a*/ 	.byte	0x08
	.zero		1


	//   ....[13]....
        /*016c*/ 	.word	0x00000620
        /*0170*/ 	.word	0x000000ff
        /*0174*/ 	.word	0x00000070
        /*0178*/ 	.short	0x0100
        /*017a*/ 	.byte	0x08
	.zero		1


	//   ....[14]....
        /*017c*/ 	.word	0x00000630
        /*0180*/ 	.word	0x000000ff
        /*0184*/ 	.word	0x00000038
        /*0188*/ 	.short	0x0100
        /*018a*/ 	.byte	0x08
	.zero		1


	//   ....[15]....
        /*018c*/ 	.word	0x00000640
        /*0190*/ 	.word	0x000000ff
        /*0194*/ 	.word	0x00000078
        /*0198*/ 	.short	0x0100
        /*019a*/ 	.byte	0x08
	.zero		1


	//   ....[16]....
        /*019c*/ 	.word	0x00000860
        /*01a0*/ 	.word	0x000000ff
        /*01a4*/ 	.word	0x00000080
        /*01a8*/ 	.short	0x0100
        /*01aa*/ 	.byte	0x08
	.zero		1


	//   ....[17]....
        /*01ac*/ 	.word	0x00000870
        /*01b0*/ 	.word	0x000000ff
        /*01b4*/ 	.word	0x00000098
        /*01b8*/ 	.short	0x0100
        /*01ba*/ 	.byte	0x08
	.zero		1


	//   ....[18]....
        /*01bc*/ 	.word	0x00000880
        /*01c0*/ 	.word	0x000000ff
        /*01c4*/ 	.word	0x00000088
        /*01c8*/ 	.short	0x0100
        /*01ca*/ 	.byte	0x08
	.zero		1


	//   ....[19]....
        /*01cc*/ 	.word	0x00000890
        /*01d0*/ 	.word	0x000000ff
        /*01d4*/ 	.word	0x000000a0
        /*01d8*/ 	.short	0x0100
        /*01da*/ 	.byte	0x08
	.zero		1


	//   ....[20]....
        /*01dc*/ 	.word	0x000008a0
        /*01e0*/ 	.word	0x000000ff
        /*01e4*/ 	.word	0x00000090
        /*01e8*/ 	.short	0x0100
        /*01ea*/ 	.byte	0x08
	.zero		1


	//   ....[21]....
        /*01ec*/ 	.word	0x000008b0
        /*01f0*/ 	.word	0x000000ff
        /*01f4*/ 	.word	0x000000a8
        /*01f8*/ 	.short	0x0100
        /*01fa*/ 	.byte	0x08
	.zero		1


	//   ....[22]....
        /*01fc*/ 	.word	0x00000c10
        /*0200*/ 	.word	0x000000ff
        /*0204*/ 	.word	0x000000b0
        /*0208*/ 	.short	0x0100
        /*020a*/ 	.byte	0x06
	.zero		1


	//   ....[23]....
        /*020c*/ 	.word	0x00000ca0
        /*0210*/ 	.word	0x000000ff
        /*0214*/ 	.word	0x000000b8
        /*0218*/ 	.short	0x0100
        /*021a*/ 	.byte	0x06
	.zero		1


	//   ....[24]....
        /*021c*/ 	.word	0x000019f0
        /*0220*/ 	.word	0x00000003
        /*0224*/ 	.word	0x00000000
        /*0228*/ 	.short	0x010a
        /*022a*/ 	.byte	0x3f
	.zero		1


	//   ....[25]....
        /*022c*/ 	.word	0x00001a30
        /*0230*/ 	.word	0x00000003
        /*0234*/ 	.word	0x00000000
        /*0238*/ 	.short	0x010a
        /*023a*/ 	.byte	0x3f
	.zero		1


	//   ....[26]....
        /*023c*/ 	.word	0x00001da0
        /*0240*/ 	.word	0x000000ff
        /*0244*/ 	.word	0x00000000
        /*0248*/ 	.short	0x010a
        /*024a*/ 	.byte	0x04
	.zero		1


	//   ....[27]....
        /*024c*/ 	.word	0x00001de0
        /*0250*/ 	.word	0x000000ff
        /*0254*/ 	.word	0x00000000
        /*0258*/ 	.short	0x010a
        /*025a*/ 	.byte	0x04
	.zero		1


	//   ....[28]....
        /*025c*/ 	.word	0x00002040
        /*0260*/ 	.word	0x00000005
        /*0264*/ 	.word	0x00000000
        /*0268*/ 	.short	0x0101
        /*026a*/ 	.byte	0x3f
	.zero		1


	//   ....[29]....
        /*026c*/ 	.word	0x00002230
        /*0270*/ 	.word	0x00000003
        /*0274*/ 	.word	0x00000000
        /*0278*/ 	.short	0x0101
        /*027a*/ 	.byte	0x3f
	.zero		1


	//   ....[30]....
        /*027c*/ 	.word	0x00002a00
        /*0280*/ 	.word	0x00000005
        /*0284*/ 	.word	0x00000080
        /*0288*/ 	.short	0x010a
        /*028a*/ 	.byte	0x3f
	.zero		1


	//   ....[31]....
        /*028c*/ 	.word	0x00003370
        /*0290*/ 	.word	0x000000ff
        /*0294*/ 	.word	0x00000000
        /*0298*/ 	.short	0x0101
        /*029a*/ 	.byte	0x04
	.zero		1


	//   ....[32]....
        /*029c*/ 	.word	0x00003500
        /*02a0*/ 	.word	0x00000014
        /*02a4*/ 	.word	0x00000080
        /*02a8*/ 	.short	0x010a
        /*02aa*/ 	.byte	0x3f
	.zero		1


	//   ....[33]....
        /*02ac*/ 	.word	0x00003b70
        /*02b0*/ 	.word	0x000000ff
        /*02b4*/ 	.word	0x00000000
        /*02b8*/ 	.short	0x0101
        /*02ba*/ 	.byte	0x04
	.zero		1


	//   ....[34]....
        /*02bc*/ 	.word	0x000044c0
        /*02c0*/ 	.word	0x000000ff
        /*02c4*/ 	.word	0x00000000
        /*02c8*/ 	.short	0x0101
        /*02ca*/ 	.byte	0x04
	.zero		1


	//   ....[35]....
        /*02cc*/ 	.word	0x00004ae0
        /*02d0*/ 	.word	0x000000ff
        /*02d4*/ 	.word	0x000000b8
        /*02d8*/ 	.short	0x010a
        /*02da*/ 	.byte	0x04
	.zero		1


	//   ....[36]....
        /*02dc*/ 	.word	0x00004f10
        /*02e0*/ 	.word	0x000000ff
        /*02e4*/ 	.word	0x00000098
        /*02e8*/ 	.short	0x010a
        /*02ea*/ 	.byte	0x05
	.zero		1


	//   ....[37]....
        /*02ec*/ 	.word	0x00005010
        /*02f0*/ 	.word	0x000000ff
        /*02f4*/ 	.word	0x00000080
        /*02f8*/ 	.short	0x010b
        /*02fa*/ 	.byte	0x05
	.zero		1


	//   ....[38]....
        /*02fc*/ 	.word	0x000050a0
        /*0300*/ 	.word	0x000000ff
        /*0304*/ 	.word	0x00000000
        /*0308*/ 	.short	0x0101
        /*030a*/ 	.byte	0x05
	.zero		1


	//   ....[39]....
        /*030c*/ 	.word	0x00005110
        /*0310*/ 	.word	0x000000ff
        /*0314*/ 	.word	0x00000098
        /*0318*/ 	.short	0x010a
        /*031a*/ 	.byte	0x04
	.zero		1


	//   ....[40]....
        /*031c*/ 	.word	0x00005230
        /*0320*/ 	.word	0x000000ff
        /*0324*/ 	.word	0x00000080
        /*0328*/ 	.short	0x010b
        /*032a*/ 	.byte	0x04
	.zero		1


	//   ....[41]....
        /*032c*/ 	.word	0x00005310
        /*0330*/ 	.word	0x000000ff
        /*0334*/ 	.word	0x00000000
        /*0338*/ 	.short	0x0101
        /*033a*/ 	.byte	0x04
	.zero		1


	//   ....[42]....
        /*033c*/ 	.word	0x000059c0
        /*0340*/ 	.word	0x00000003
        /*0344*/ 	.word	0x00000098
        /*0348*/ 	.short	0x010a
        /*034a*/ 	.byte	0x3f
	.zero		1


	//   ....[43]....
        /*034c*/ 	.word	0x00005a90
        /*0350*/ 	.word	0x00000005
        /*0354*/ 	.word	0x00000098
        /*0358*/ 	.short	0x010a
        /*035a*/ 	.byte	0x3f
	.zero		1


	//   ....[44]....
        /*035c*/ 	.word	0x00005b40
        /*0360*/ 	.word	0x00000003
        /*0364*/ 	.word	0x00000098
        /*0368*/ 	.short	0x010a
        /*036a*/ 	.byte	0x3f
	.zero		1


	//   ....[45]....
        /*036c*/ 	.word	0x00005e90
        /*0370*/ 	.word	0x0000000e
        /*0374*/ 	.word	0x00000040
        /*0378*/ 	.short	0x010a
        /*037a*/ 	.byte	0x3f
	.zero		1


	//   ....[46]....
        /*037c*/ 	.word	0x00006240
        /*0380*/ 	.word	0x00000004
        /*0384*/ 	.word	0x000000b8
        /*0388*/ 	.short	0x0101
        /*038a*/ 	.byte	0x3f
	.zero		1


	//   ....[47]....
        /*038c*/ 	.word	0x00006950
        /*0390*/ 	.word	0x00000005
        /*0394*/ 	.word	0x00000000
        /*0398*/ 	.short	0x010a
        /*039a*/ 	.byte	0x3f
	.zero		1


	//   ....[48]....
        /*039c*/ 	.word	0x000069d0
        /*03a0*/ 	.word	0x00000007
        /*03a4*/ 	.word	0x00000000
        /*03a8*/ 	.short	0x010a
        /*03aa*/ 	.byte	0x3f
	.zero		1


	//   ....[49]....
        /*03ac*/ 	.word	0x00006a60
        /*03b0*/ 	.word	0x00000006
        /*03b4*/ 	.word	0x00000000
        /*03b8*/ 	.short	0x010a
        /*03ba*/ 	.byte	0x3f
	.zero		1


	//   ....[50]....
        /*03bc*/ 	.word	0x00006af0
        /*03c0*/ 	.word	0x00000009
        /*03c4*/ 	.word	0x00000000
        /*03c8*/ 	.short	0x010a
        /*03ca*/ 	.byte	0x3f
	.zero		1


	//   ....[51]....
        /*03cc*/ 	.word	0x00006b80
        /*03d0*/ 	.word	0x00000006
        /*03d4*/ 	.word	0x00000000
        /*03d8*/ 	.short	0x010a
        /*03da*/ 	.byte	0x3f
	.zero		1


	//   ....[52]....
        /*03dc*/ 	.word	0x00006c10
        /*03e0*/ 	.word	0x00000009
        /*03e4*/ 	.word	0x00000000
        /*03e8*/ 	.short	0x010a
        /*03ea*/ 	.byte	0x3f
	.zero		1


	//   ....[53]....
        /*03ec*/ 	.word	0x00006ca0
        /*03f0*/ 	.word	0x00000006
        /*03f4*/ 	.word	0x00000000
        /*03f8*/ 	.short	0x010a
        /*03fa*/ 	.byte	0x3f
	.zero		1


	//   ....[54]....
        /*03fc*/ 	.word	0x00006d30
        /*0400*/ 	.word	0x00000003
        /*0404*/ 	.word	0x00000000
        /*0408*/ 	.short	0x010a
        /*040a*/ 	.byte	0x3f
	.zero		1


	//   ....[55]....
        /*040c*/ 	.word	0x00006d90
        /*0410*/ 	.word	0x00000003
        /*0414*/ 	.word	0x00000000
        /*0418*/ 	.short	0x010a
        /*041a*/ 	.byte	0x3f
	.zero		1


	//   ....[56]....
        /*041c*/ 	.word	0x00006df0
        /*0420*/ 	.word	0x00000005
        /*0424*/ 	.word	0x00000000
        /*0428*/ 	.short	0x010a
        /*042a*/ 	.byte	0x3f
	.zero		1


	//   ....[57]....
        /*042c*/ 	.word	0x00006e40
        /*0430*/ 	.word	0x00000005
        /*0434*/ 	.word	0x00000080
        /*0438*/ 	.short	0x010a
        /*043a*/ 	.byte	0x3f
	.zero		1


	//   ....[58]....
        /*043c*/ 	.word	0x00006e90
        /*0440*/ 	.word	0x00000014
        /*0444*/ 	.word	0x00000080
        /*0448*/ 	.short	0x010a
        /*044a*/ 	.byte	0x3f
	.zero		1


	//   ....[59]....
        /*044c*/ 	.word	0x00006ef0
        /*0450*/ 	.word	0x00000003
        /*0454*/ 	.word	0x000000b8
        /*0458*/ 	.short	0x010a
        /*045a*/ 	.byte	0x3f
	.zero		1


	//   ....[60]....
        /*045c*/ 	.word	0x00006f50
        /*0460*/ 	.word	0x00000005
        /*0464*/ 	.word	0x00000098
        /*0468*/ 	.short	0x010a
        /*046a*/ 	.byte	0x3f
	.zero		1


	//   ....[61]....
        /*046c*/ 	.word	0x00006fb0
        /*0470*/ 	.word	0x00000007
        /*0474*/ 	.word	0x00000098
        /*0478*/ 	.short	0x010a
        /*047a*/ 	.byte	0x3f
	.zero		1


	//   ....[62]....
        /*047c*/ 	.word	0x00007000
        /*0480*/ 	.word	0x00000003
        /*0484*/ 	.word	0x00000098
        /*0488*/ 	.short	0x010a
        /*048a*/ 	.byte	0x3f
	.zero		1


	//   ....[63]....
        /*048c*/ 	.word	0x00007050
        /*0490*/ 	.word	0x00000005
        /*0494*/ 	.word	0x00000098
        /*0498*/ 	.short	0x010a
        /*049a*/ 	.byte	0x3f
	.zero		1


	//   ....[64]....
        /*049c*/ 	.word	0x00007120
        /*04a0*/ 	.word	0x0000000e
        /*04a4*/ 	.word	0x00000040
        /*04a8*/ 	.short	0x010a
        /*04aa*/ 	.byte	0x3f
	.zero		1


	//   ....[65]....
        /*04ac*/ 	.word	0x000071f0
        /*04b0*/ 	.word	0x00000005
        /*04b4*/ 	.word	0x00000000
        /*04b8*/ 	.short	0x010a
        /*04ba*/ 	.byte	0x3f
	.zero		1


	//   ....[66]....
        /*04bc*/ 	.word	0x00007240
        /*04c0*/ 	.word	0x00000007
        /*04c4*/ 	.word	0x00000000
        /*04c8*/ 	.short	0x010a
        /*04ca*/ 	.byte	0x3f
	.zero		1


	//   ....[67]....
        /*04cc*/ 	.word	0x00007290
        /*04d0*/ 	.word	0x00000006
        /*04d4*/ 	.word	0x00000000
        /*04d8*/ 	.short	0x010a
        /*04da*/ 	.byte	0x3f
	.zero		1


	//   ....[68]....
        /*04dc*/ 	.word	0x000072e0
        /*04e0*/ 	.word	0x00000009
        /*04e4*/ 	.word	0x00000000
        /*04e8*/ 	.short	0x010a
        /*04ea*/ 	.byte	0x3f
	.zero		1


	//   ....[69]....
        /*04ec*/ 	.word	0x00007330
        /*04f0*/ 	.word	0x00000006
        /*04f4*/ 	.word	0x00000000
        /*04f8*/ 	.short	0x010a
        /*04fa*/ 	.byte	0x3f
	.zero		1


	//   ....[70]....
        /*04fc*/ 	.word	0x00007380
        /*0500*/ 	.word	0x00000009
        /*0504*/ 	.word	0x00000000
        /*0508*/ 	.short	0x010a
        /*050a*/ 	.byte	0x3f
	.zero		1


	//   ....[71]....
        /*050c*/ 	.word	0x000073d0
        /*0510*/ 	.word	0x00000006
        /*0514*/ 	.word	0x00000000
        /*0518*/ 	.short	0x010a
        /*051a*/ 	.byte	0x3f
	.zero		1


	//----- nvinfo : EIATTR_NUM_MBARRIERS
	.align		4
.L_38:
        /*051c*/ 	.byte	0x03, 0x38
        /*051e*/ 	.short	0x0018


	//----- nvinfo : EIATTR_EXIT_INSTR_OFFSETS
	.align		4
        /*0520*/ 	.byte	0x04, 0x1c
        /*0522*/ 	.short	(.L_40 - .L_39)


	//   ....[0]....
.L_39:
        /*0524*/ 	.word	0x00006d80


	//----- nvinfo : EIATTR_MAX_THREADS
	.align		4
.L_40:
        /*0528*/ 	.byte	0x04, 0x05
        /*052a*/ 	.short	(.L_42 - .L_41)
.L_41:
        /*052c*/ 	.word	0x00000180
        /*0530*/ 	.word	0x00000001
        /*0534*/ 	.word	0x00000001


	//----- nvinfo : EIATTR_CRS_STACK_SIZE
	.align		4
.L_42:
        /*0538*/ 	.byte	0x04, 0x1e
        /*053a*/ 	.short	(.L_44 - .L_43)
.L_43:
        /*053c*/ 	.word	0x00000000


	//----- nvinfo : EIATTR_CBANK_PARAM_SIZE
	.align		4
.L_44:
        /*0540*/ 	.byte	0x03, 0x19
        /*0542*/ 	.short	0x0770


	//----- nvinfo : EIATTR_PARAM_CBANK
	.align		4
        /*0544*/ 	.byte	0x04, 0x0a
        /*0546*/ 	.short	(.L_46 - .L_45)
	.align		4
.L_45:
        /*0548*/ 	.word	index@(.nv.constant0._ZN7cutlass13device_kernelINS_4gemm6kernel13GemmUniversalIN4cute5tupleIJiiiiEEENS1_10collective13CollectiveMmaINS1_34MainloopSm90TmaGmmaWarpSpecializedILi8ENS5_IJNS4_1CILi2EEENSA_ILi1EEESC_EEENS1_35KernelTmaWarpSpecializedCooperativeEEENS5_IJNSA_ILi128EEENSA_ILi64EEESH_EEENS_6half_tENS5_IJlSC_lEEESJ_SK_NS4_8TiledMMAINS4_8MMA_AtomIJNS4_4SM904GMMA25MMA_64x64x16_F32F16F16_SSILNSO_5MajorE0ELSQ_0ELNSO_7ScaleInE1ELSR_1EEEEEENS4_6LayoutISD_NS5_IJSC_NSA_ILi0EEESV_EEEEENS5_IJNS4_10UnderscoreESY_SY_EEEEENS4_13SM90_TMA_LOADENS4_14ComposedLayoutINS4_7SwizzleILi3ELi4ELi3EEENS4_18smem_ptr_flag_bitsILi16EEENSU_INS5_IJNSA_ILi8EEESH_EEENS5_IJSH_SC_EEEEEEEvNS4_8identityENS4_23SM90_TMA_LOAD_MULTICASTES1B_vS1C_EENS_8epilogue10collective18CollectiveEpilogueINS1F_22Sm90TmaWarpSpecializedILi3ELi2ELi16ELb1ELb0EEEJSI_NS5_IJSG_NSA_ILi32EEEEEESJ_SK_SJ_SK_NS1F_6fusion15FusionCallbacksIS1J_NS1M_17LinearCombinationISJ_fSJ_fLNS_15FloatRoundStyleE2EEESI_S1L_JEEES11_NS12_INS13_ILi2ELi4ELi3EEES16_NSU_INS5_IJS17_S1K_EEENS5_IJS1K_SC_EEEEEEENS4_17SM75_U32x4_LDSM_NENS4_14SM90_TMA_STOREES1W_NS4_17SM90_U32x4_STSM_NENS4_9Copy_AtomIJS1Z_SJ_EEEvEEEvvEEEEvNT_6ParamsE)
        /*054c*/ 	.short	0x0210
        /*054e*/ 	.short	0x0770


	//----- nvinfo : EIATTR_SW_WAR
	.align		4
.L_46:
        /*0550*/ 	.byte	0x04, 0x36
        /*0552*/ 	.short	(.L_48 - .L_47)
.L_47:
        /*0554*/ 	.word	0x00000008
.L_48:


//--------------------- .nv.callgraph             --------------------------
	.section	.nv.callgraph,"",@"SHT_CUDA_CALLGRAPH"
	.align	4
	.sectionentsize	8
	.align		4
        /*0000*/ 	.word	0x00000000
	.align		4
        /*0004*/ 	.word	0xffffffff
	.align		4
        /*0008*/ 	.word	index@(_ZN7cutlass13device_kernelINS_4gemm6kernel13GemmUniversalIN4cute5tupleIJiiiiEEENS1_10collective13CollectiveMmaINS1_34MainloopSm90TmaGmmaWarpSpecializedILi8ENS5_IJNS4_1CILi2EEENSA_ILi1EEESC_EEENS1_35KernelTmaWarpSpecializedCooperativeEEENS5_IJNSA_ILi128EEENSA_ILi64EEESH_EEENS_6half_tENS5_IJlSC_lEEESJ_SK_NS4_8TiledMMAINS4_8MMA_AtomIJNS4_4SM904GMMA25MMA_64x64x16_F32F16F16_SSILNSO_5MajorE0ELSQ_0ELNSO_7ScaleInE1ELSR_1EEEEEENS4_6LayoutISD_NS5_IJSC_NSA_ILi0EEESV_EEEEENS5_IJNS4_10UnderscoreESY_SY_EEEEENS4_13SM90_TMA_LOADENS4_14ComposedLayoutINS4_7SwizzleILi3ELi4ELi3EEENS4_18smem_ptr_flag_bitsILi16EEENSU_INS5_IJNSA_ILi8EEESH_EEENS5_IJSH_SC_EEEEEEEvNS4_8identityENS4_23SM90_TMA_LOAD_MULTICASTES1B_vS1C_EENS_8epilogue10collective18CollectiveEpilogueINS1F_22Sm90TmaWarpSpecializedILi3ELi2ELi16ELb1ELb0EEEJSI_NS5_IJSG_NSA_ILi32EEEEEESJ_SK_SJ_SK_NS1F_6fusion15FusionCallbacksIS1J_NS1M_17LinearCombinationISJ_fSJ_fLNS_15FloatRoundStyleE2EEESI_S1L_JEEES11_NS12_INS13_ILi2ELi4ELi3EEES16_NSU_INS5_IJS17_S1K_EEENS5_IJS1K_SC_EEEEEEENS4_17SM75_U32x4_LDSM_NENS4_14SM90_TMA_STOREES1W_NS4_17SM90_U32x4_STSM_NENS4_9Copy_AtomIJS1Z_SJ_EEEvEEEvvEEEEvNT_6ParamsE)
	.align		4
        /*000c*/ 	.word	index@(__assertfail)
	.align		4
        /*0010*/ 	.word	0x00000000
	.align		4
        /*0014*/ 	.word	0xfffffffe
	.align		4
        /*0018*/ 	.word	0x00000000
	.align		4
        /*001c*/ 	.word	0xfffffffd
	.align		4
        /*0020*/ 	.word	0x00000000
	.align		4
        /*0024*/ 	.word	0xfffffffc


//--------------------- .nv.constant4             --------------------------
	.section	.nv.constant4,"a",@progbits
	.align	8
	.align		8
.nv.constant4:
        /*0000*/ 	.dword	__assertfail
	.align		8
        /*0008*/ 	.dword	__unnamed_1
	.align		8
        /*0010*/ 	.dword	__unnamed_2
	.align		8
        /*0018*/ 	.dword	_ZN39_INTERNAL_919fdb5f_4_k_cu_c77cb805_28684cuda3std3__45__cpo5beginE
	.align		8
        /*0020*/ 	.dword	_ZN39_INTERNAL_919fdb5f_4_k_cu_c77cb805_28684cuda3std3__45__cpo3endE
	.align		8
        /*0028*/ 	.dword	_ZN39_INTERNAL_919fdb5f_4_k_cu_c77cb805_28684cuda3std3__45__cpo6cbeginE
	.align		8
        /*0030*/ 	.dword	_ZN39_INTERNAL_919fdb5f_4_k_cu_c77cb805_28684cuda3std3__45__cpo4cendE
	.align		8
        /*0038*/ 	.dword	_ZN39_INTERNAL_919fdb5f_4_k_cu_c77cb805_28684cuda3std3__441_GLOBAL__N__919fdb5f_4_k_cu_c77cb805_28686ignoreE
	.align		8
        /*0040*/ 	.dword	_ZN39_INTERNAL_919fdb5f_4_k_cu_c77cb805_28684cuda3std3__419piecewise_constructE
	.align		8
        /*0048*/ 	.dword	_ZN39_INTERNAL_919fdb5f_4_k_cu_c77cb805_28684cuda3std3__48in_placeE
	.align		8
        /*0050*/ 	.dword	_ZN39_INTERNAL_919fdb5f_4_k_cu_c77cb805_28684cuda3std6ranges3__45__cpo4swapE
	.align		8
        /*0058*/ 	.dword	_ZN39_INTERNAL_919fdb5f_4_k_cu_c77cb805_28684cuda3std6ranges3__45__cpo9iter_moveE
	.align		8
        /*0060*/ 	.dword	_ZN39_INTERNAL_919fdb5f_4_k_cu_c77cb805_28684cute7productE
	.align		8
        /*0068*/ 	.dword	_ZN39_INTERNAL_919fdb5f_4_k_cu_c77cb805_28684cute1_E
	.align		8
        /*0070*/ 	.dword	$str$22
	.align		8
        /*0078*/ 	.dword	$str$23
	.align		8
        /*0080*/ 	.dword	$str$26
	.align		8
        /*0088*/ 	.dword	$str$27


//--------------------- .text._ZN7cutlass13device_kernelINS_4gemm6kernel13GemmUniversalIN4cute5tupleIJiiiiEEENS1_10collective13CollectiveMmaINS1_34MainloopSm90TmaGmmaWarpSpecializedILi8ENS5_IJNS4_1CILi2EEENSA_ILi1EEESC_EEENS1_35KernelTmaWarpSpecializedCooperativeEEENS5_IJNSA_ILi128EEENSA_ILi64EEESH_EEENS_6half_tENS5_IJlSC_lEEESJ_SK_NS4_8TiledMMAINS4_8MMA_AtomIJNS4_4SM904GMMA25MMA_64x64x16_F32F16F16_SSILNSO_5MajorE0ELSQ_0ELNSO_7ScaleInE1ELSR_1EEEEEENS4_6LayoutISD_NS5_IJSC_NSA_ILi0EEESV_EEEEENS5_IJNS4_10UnderscoreESY_SY_EEEEENS4_13SM90_TMA_LOADENS4_14ComposedLayoutINS4_7SwizzleILi3ELi4ELi3EEENS4_18smem_ptr_flag_bitsILi16EEENSU_INS5_IJNSA_ILi8EEESH_EEENS5_IJSH_SC_EEEEEEEvNS4_8identityENS4_23SM90_TMA_LOAD_MULTICASTES1B_vS1C_EENS_8epilogue10collective18CollectiveEpilogueINS1F_22Sm90TmaWarpSpecializedILi3ELi2ELi16ELb1ELb0EEEJSI_NS5_IJSG_NSA_ILi32EEEEEESJ_SK_SJ_SK_NS1F_6fusion15FusionCallbacksIS1J_NS1M_17LinearCombinationISJ_fSJ_fLNS_15FloatRoundStyleE2EEESI_S1L_JEEES11_NS12_INS13_ILi2ELi4ELi3EEES16_NSU_INS5_IJS17_S1K_EEENS5_IJS1K_SC_EEEEEEENS4_17SM75_U32x4_LDSM_NENS4_14SM90_TMA_STOREES1W_NS4_17SM90_U32x4_STSM_NENS4_9Copy_AtomIJS1Z_SJ_EEEvEEEvvEEEEvNT_6ParamsE --------------------------
	.section	.text._ZN7cutlass13device_kernelINS_4gemm6kernel13GemmUniversalIN4cute5tupleIJiiiiEEENS1_10collective13CollectiveMmaINS1_34MainloopSm90TmaGmmaWarpSpecializedILi8ENS5_IJNS4_1CILi2EEENSA_ILi1EEESC_EEENS1_35KernelTmaWarpSpecializedCooperativeEEENS5_IJNSA_ILi128EEENSA_ILi64EEESH_EEENS_6half_tENS5_IJlSC_lEEESJ_SK_NS4_8TiledMMAINS4_8MMA_AtomIJNS4_4SM904GMMA25MMA_64x64x16_F32F16F16_SSILNSO_5MajorE0ELSQ_0ELNSO_7ScaleInE1ELSR_1EEEEEENS4_6LayoutISD_NS5_IJSC_NSA_ILi0EEESV_EEEEENS5_IJNS4_10UnderscoreESY_SY_EEEEENS4_13SM90_TMA_LOADENS4_14ComposedLayoutINS4_7SwizzleILi3ELi4ELi3EEENS4_18smem_ptr_flag_bitsILi16EEENSU_INS5_IJNSA_ILi8EEESH_EEENS5_IJSH_SC_EEEEEEEvNS4_8identityENS4_23SM90_TMA_LOAD_MULTICASTES1B_vS1C_EENS_8epilogue10collective18CollectiveEpilogueINS1F_22Sm90TmaWarpSpecializedILi3ELi2ELi16ELb1ELb0EEEJSI_NS5_IJSG_NSA_ILi32EEEEEESJ_SK_SJ_SK_NS1F_6fusion15FusionCallbacksIS1J_NS1M_17LinearCombinationISJ_fSJ_fLNS_15FloatRoundStyleE2EEESI_S1L_JEEES11_NS12_INS13_ILi2ELi4ELi3EEES16_NSU_INS5_IJS17_S1K_EEENS5_IJS1K_SC_EEEEEEENS4_17SM75_U32x4_LDSM_NENS4_14SM90_TMA_STOREES1W_NS4_17SM90_U32x4_STSM_NENS4_9Copy_AtomIJS1Z_SJ_EEEvEEEvvEEEEvNT_6ParamsE,"ax",@progbits
	.align	128
.text._ZN7cutlass13device_kernelINS_4gemm6kernel13GemmUniversalIN4cute5tupleIJiiiiEEENS1_10collective13CollectiveMmaINS1_34MainloopSm90TmaGmmaWarpSpecializedILi8ENS5_IJNS4_1CILi2EEENSA_ILi1EEESC_EEENS1_35KernelTmaWarpSpecializedCooperativeEEENS5_IJNSA_ILi128EEENSA_ILi64EEESH_EEENS_6half_tENS5_IJlSC_lEEESJ_SK_NS4_8TiledMMAINS4_8MMA_AtomIJNS4_4SM904GMMA25MMA_64x64x16_F32F16F16_SSILNSO_5MajorE0ELSQ_0ELNSO_7ScaleInE1ELSR_1EEEEEENS4_6LayoutISD_NS5_IJSC_NSA_ILi0EEESV_EEEEENS5_IJNS4_10UnderscoreESY_SY_EEEEENS4_13SM90_TMA_LOADENS4_14ComposedLayoutINS4_7SwizzleILi3ELi4ELi3EEENS4_18smem_ptr_flag_bitsILi16EEENSU_INS5_IJNSA_ILi8EEESH_EEENS5_IJSH_SC_EEEEEEEvNS4_8identityENS4_23SM90_TMA_LOAD_MULTICASTES1B_vS1C_EENS_8epilogue10collective18CollectiveEpilogueINS1F_22Sm90TmaWarpSpecializedILi3ELi2ELi16ELb1ELb0EEEJSI_NS5_IJSG_NSA_ILi32EEEEEESJ_SK_SJ_SK_NS1F_6fusion15FusionCallbacksIS1J_NS1M_17LinearCombinationISJ_fSJ_fLNS_15FloatRoundStyleE2EEESI_S1L_JEEES11_NS12_INS13_ILi2ELi4ELi3EEES16_NSU_INS5_IJS17_S1K_EEENS5_IJS1K_SC_EEEEEEENS4_17SM75_U32x4_LDSM_NENS4_14SM90_TMA_STOREES1W_NS4_17SM90_U32x4_STSM_NENS4_9Copy_AtomIJS1Z_SJ_EEEvEEEvvEEEEvNT_6ParamsE:
        .type           _ZN7cutlass13device_kernelINS_4gemm6kernel13GemmUniversalIN4cute5tupleIJiiiiEEENS1_10collective13CollectiveMmaINS1_34MainloopSm90TmaGmmaWarpSpecializedILi8ENS5_IJNS4_1CILi2EEENSA_ILi1EEESC_EEENS1_35KernelTmaWarpSpecializedCooperativeEEENS5_IJNSA_ILi128EEENSA_ILi64EEESH_EEENS_6half_tENS5_IJlSC_lEEESJ_SK_NS4_8TiledMMAINS4_8MMA_AtomIJNS4_4SM904GMMA25MMA_64x64x16_F32F16F16_SSILNSO_5MajorE0ELSQ_0ELNSO_7ScaleInE1ELSR_1EEEEEENS4_6LayoutISD_NS5_IJSC_NSA_ILi0EEESV_EEEEENS5_IJNS4_10UnderscoreESY_SY_EEEEENS4_13SM90_TMA_LOADENS4_14ComposedLayoutINS4_7SwizzleILi3ELi4ELi3EEENS4_18smem_ptr_flag_bitsILi16EEENSU_INS5_IJNSA_ILi8EEESH_EEENS5_IJSH_SC_EEEEEEEvNS4_8identityENS4_23SM90_TMA_LOAD_MULTICASTES1B_vS1C_EENS_8epilogue10collective18CollectiveEpilogueINS1F_22Sm90TmaWarpSpecializedILi3ELi2ELi16ELb1ELb0EEEJSI_NS5_IJSG_NSA_ILi32EEEEEESJ_SK_SJ_SK_NS1F_6fusion15FusionCallbacksIS1J_NS1M_17LinearCombinationISJ_fSJ_fLNS_15FloatRoundStyleE2EEESI_S1L_JEEES11_NS12_INS13_ILi2ELi4ELi3EEES16_NSU_INS5_IJS17_S1K_EEENS5_IJS1K_SC_EEEEEEENS4_17SM75_U32x4_LDSM_NENS4_14SM90_TMA_STOREES1W_NS4_17SM90_U32x4_STSM_NENS4_9Copy_AtomIJS1Z_SJ_EEEvEEEvvEEEEvNT_6ParamsE,@function
        .size           _ZN7cutlass13device_kernelINS_4gemm6kernel13GemmUniversalIN4cute5tupleIJiiiiEEENS1_10collective13CollectiveMmaINS1_34MainloopSm90TmaGmmaWarpSpecializedILi8ENS5_IJNS4_1CILi2EEENSA_ILi1EEESC_EEENS1_35KernelTmaWarpSpecializedCooperativeEEENS5_IJNSA_ILi128EEENSA_ILi64EEESH_EEENS_6half_tENS5_IJlSC_lEEESJ_SK_NS4_8TiledMMAINS4_8MMA_AtomIJNS4_4SM904GMMA25MMA_64x64x16_F32F16F16_SSILNSO_5MajorE0ELSQ_0ELNSO_7ScaleInE1ELSR_1EEEEEENS4_6LayoutISD_NS5_IJSC_NSA_ILi0EEESV_EEEEENS5_IJNS4_10UnderscoreESY_SY_EEEEENS4_13SM90_TMA_LOADENS4_14ComposedLayoutINS4_7SwizzleILi3ELi4ELi3EEENS4_18smem_ptr_flag_bitsILi16EEENSU_INS5_IJNSA_ILi8EEESH_EEENS5_IJSH_SC_EEEEEEEvNS4_8identityENS4_23SM90_TMA_LOAD_MULTICASTES1B_vS1C_EENS_8epilogue10collective18CollectiveEpilogueINS1F_22Sm90TmaWarpSpecializedILi3ELi2ELi16ELb1ELb0EEEJSI_NS5_IJSG_NSA_ILi32EEEEEESJ_SK_SJ_SK_NS1F_6fusion15FusionCallbacksIS1J_NS1M_17LinearCombinationISJ_fSJ_fLNS_15FloatRoundStyleE2EEESI_S1L_JEEES11_NS12_INS13_ILi2ELi4ELi3EEES16_NSU_INS5_IJS17_S1K_EEENS5_IJS1K_SC_EEEEEEENS4_17SM75_U32x4_LDSM_NENS4_14SM90_TMA_STOREES1W_NS4_17SM90_U32x4_STSM_NENS4_9Copy_AtomIJS1Z_SJ_EEEvEEEvvEEEEvNT_6ParamsE,(.L_x_161 - _ZN7cutlass13device_kernelINS_4gemm6kernel13GemmUniversalIN4cute5tupleIJiiiiEEENS1_10collective13CollectiveMmaINS1_34MainloopSm90TmaGmmaWarpSpecializedILi8ENS5_IJNS4_1CILi2EEENSA_ILi1EEESC_EEENS1_35KernelTmaWarpSpecializedCooperativeEEENS5_IJNSA_ILi128EEENSA_ILi64EEESH_EEENS_6half_tENS5_IJlSC_lEEESJ_SK_NS4_8TiledMMAINS4_8MMA_AtomIJNS4_4SM904GMMA25MMA_64x64x16_F32F16F16_SSILNSO_5MajorE0ELSQ_0ELNSO_7ScaleInE1ELSR_1EEEEEENS4_6LayoutISD_NS5_IJSC_NSA_ILi0EEESV_EEEEENS5_IJNS4_10UnderscoreESY_SY_EEEEENS4_13SM90_TMA_LOADENS4_14ComposedLayoutINS4_7SwizzleILi3ELi4ELi3EEENS4_18smem_ptr_flag_bitsILi16EEENSU_INS5_IJNSA_ILi8EEESH_EEENS5_IJSH_SC_EEEEEEEvNS4_8identityENS4_23SM90_TMA_LOAD_MULTICASTES1B_vS1C_EENS_8epilogue10collective18CollectiveEpilogueINS1F_22Sm90TmaWarpSpecializedILi3ELi2ELi16ELb1ELb0EEEJSI_NS5_IJSG_NSA_ILi32EEEEEESJ_SK_SJ_SK_NS1F_6fusion15FusionCallbacksIS1J_NS1M_17LinearCombinationISJ_fSJ_fLNS_15FloatRoundStyleE2EEESI_S1L_JEEES11_NS12_INS13_ILi2ELi4ELi3EEES16_NSU_INS5_IJS17_S1K_EEENS5_IJS1K_SC_EEEEEEENS4_17SM75_U32x4_LDSM_NENS4_14SM90_TMA_STOREES1W_NS4_17SM90_U32x4_STSM_NENS4_9Copy_AtomIJS1Z_SJ_EEEvEEEvvEEEEvNT_6ParamsE)
        .other          _ZN7cutlass13device_kernelINS_4gemm6kernel13GemmUniversalIN4cute5tupleIJiiiiEEENS1_10collective13CollectiveMmaINS1_34MainloopSm90TmaGmmaWarpSpecializedILi8ENS5_IJNS4_1CILi2EEENSA_ILi1EEESC_EEENS1_35KernelTmaWarpSpecializedCooperativeEEENS5_IJNSA_ILi128EEENSA_ILi64EEESH_EEENS_6half_tENS5_IJlSC_lEEESJ_SK_NS4_8TiledMMAINS4_8MMA_AtomIJNS4_4SM904GMMA25MMA_64x64x16_F32F16F16_SSILNSO_5MajorE0ELSQ_0ELNSO_7ScaleInE1ELSR_1EEEEEENS4_6LayoutISD_NS5_IJSC_NSA_ILi0EEESV_EEEEENS5_IJNS4_10UnderscoreESY_SY_EEEEENS4_13SM90_TMA_LOADENS4_14ComposedLayoutINS4_7SwizzleILi3ELi4ELi3EEENS4_18smem_ptr_flag_bitsILi16EEENSU_INS5_IJNSA_ILi8EEESH_EEENS5_IJSH_SC_EEEEEEEvNS4_8identityENS4_23SM90_TMA_LOAD_MULTICASTES1B_vS1C_EENS_8epilogue10collective18CollectiveEpilogueINS1F_22Sm90TmaWarpSpecializedILi3ELi2ELi16ELb1ELb0EEEJSI_NS5_IJSG_NSA_ILi32EEEEEESJ_SK_SJ_SK_NS1F_6fusion15FusionCallbacksIS1J_NS1M_17LinearCombinationISJ_fSJ_fLNS_15FloatRoundStyleE2EEESI_S1L_JEEES11_NS12_INS13_ILi2ELi4ELi3EEES16_NSU_INS5_IJS17_S1K_EEENS5_IJS1K_SC_EEEEEEENS4_17SM75_U32x4_LDSM_NENS4_14SM90_TMA_STOREES1W_NS4_17SM90_U32x4_STSM_NENS4_9Copy_AtomIJS1Z_SJ_EEEvEEEvvEEEEvNT_6ParamsE,@"STO_CUDA_ENTRY STV_DEFAULT"
_ZN7cutlass13device_kernelINS_4gemm6kernel13GemmUniversalIN4cute5tupleIJiiiiEEENS1_10collective13CollectiveMmaINS1_34MainloopSm90TmaGmmaWarpSpecializedILi8ENS5_IJNS4_1CILi2EEENSA_ILi1EEESC_EEENS1_35KernelTmaWarpSpecializedCooperativeEEENS5_IJNSA_ILi128EEENSA_ILi64EEESH_EEENS_6half_tENS5_IJlSC_lEEESJ_SK_NS4_8TiledMMAINS4_8MMA_AtomIJNS4_4SM904GMMA25MMA_64x64x16_F32F16F16_SSILNSO_5MajorE0ELSQ_0ELNSO_7ScaleInE1ELSR_1EEEEEENS4_6LayoutISD_NS5_IJSC_NSA_ILi0EEESV_EEEEENS5_IJNS4_10UnderscoreESY_SY_EEEEENS4_13SM90_TMA_LOADENS4_14ComposedLayoutINS4_7SwizzleILi3ELi4ELi3EEENS4_18smem_ptr_flag_bitsILi16EEENSU_INS5_IJNSA_ILi8EEESH_EEENS5_IJSH_SC_EEEEEEEvNS4_8identityENS4_23SM90_TMA_LOAD_MULTICASTES1B_vS1C_EENS_8epilogue10collective18CollectiveEpilogueINS1F_22Sm90TmaWarpSpecializedILi3ELi2ELi16ELb1ELb0EEEJSI_NS5_IJSG_NSA_ILi32EEEEEESJ_SK_SJ_SK_NS1F_6fusion15FusionCallbacksIS1J_NS1M_17LinearCombinationISJ_fSJ_fLNS_15FloatRoundStyleE2EEESI_S1L_JEEES11_NS12_INS13_ILi2ELi4ELi3EEES16_NSU_INS5_IJS17_S1K_EEENS5_IJS1K_SC_EEEEEEENS4_17SM75_U32x4_LDSM_NENS4_14SM90_TMA_STOREES1W_NS4_17SM90_U32x4_STSM_NENS4_9Copy_AtomIJS1Z_SJ_EEEvEEEvvEEEEvNT_6ParamsE:
[----:B------:R-:W1:Y:S01]  /*0000*/  LDC R1, c[0x0][0x28] ;  /* 0x00000a00ff017b82 */ /* 0x000e620000000800 */
[----:B------:R-:W2:Y:S07]  /*0010*/  S2R R18, SR_TID.X ;  /* 0x0000000000127919 */ /* 0x000eae0000002100 */
[----:B------:R-:W3:Y:S01]  /*0020*/  LDC.64 R4, c[0x0][0x588] ;  /* 0x00016200ff047b82 */ /* 0x000ee20000000a00 */
[----:B------:R-:W-:Y:S01]  /*0030*/  ELECT P0, URZ, PT ;  /* 0x00000000003f782f */ /* 0x000fe20003800000 */
[----:B------:R-:W-:Y:S01]  /*0040*/  BSSY B0, `(.L_x_0) ;  /* 0x0000016000007945 */ /* 0x000fe20003800000 */
[----:B--2---:R-:W-:-:S02]  /*0050*/  SHF.R.U32.HI R2, RZ, 0x5, R18 ;  /* 0x00000005ff027819 */ /* 0x004fc40000011612 */
[----:B------:R-:W-:-:S03]  /*0060*/  SHF.R.U32.HI R6, RZ, 0x7, R18 ;  /* 0x00000007ff067819 */ /* 0x000fc60000011612 */
[----:B------:R-:W2:Y:S04]  /*0070*/  SHFL.IDX PT, R0, R2, RZ, 0x1f ;  /* 0x00001fff02007589 */ /* 0x000ea800000e0000 */
[----:B------:R4:W1:Y:S01]  /*0080*/  SHFL.IDX PT, R10, R6, RZ, 0x1f ;  /* 0x00001fff060a7589 */ /* 0x00086200000e0000 */
[----:B--2---:R-:W-:Y:S02]  /*0090*/  ISETP.NE.OR P0, PT, R0, RZ, !P0 ;  /* 0x000000ff0000720c */ /* 0x004fe40004705670 */
[----:B------:R-:W-:-:S11]  /*00a0*/  SHF.R.S32.HI R3, RZ, 0x1f, R0 ;  /* 0x0000001fff037819 */ /* 0x000fd60000011400 */
[----:B-1-34-:R-:W-:Y:S05]  /*00b0*/  @P0 BRA `(.L_x_1) ;  /* 0x0000000000380947 */ /* 0x01afea0003800000 */
[----:B------:R-:W-:Y:S02]  /*00c0*/  ULDC.64 UR4, c[0x0][0x198] ;  /* 0x0000660000047ab9 */ /* 0x000fe40000000a00 */
[----:B------:R-:W-:Y:S02]  /*00d0*/  UIADD3 UR6, UP0, UR4, 0xf0, URZ ;  /* 0x000000f004067890 */ /* 0x000fe4000ff1e03f */
[----:B------:R-:W-:Y:S02]  /*00e0*/  UIADD3 UR8, UP1, UR4, 0x1f0, URZ ;  /* 0x000001f004087890 */ /* 0x000fe4000ff3e03f */
[----:B------:R-:W-:Y:S02]  /*00f0*/  UIADD3 UR10, UP2, UR4, 0x3f0, URZ ;  /* 0x000003f0040a7890 */ /* 0x000fe4000ff5e03f */
[----:B------:R-:W-:Y:S02]  /*0100*/  UIADD3 UR4, UP3, UR4, 0x4f0, URZ ;  /* 0x000004f004047890 */ /* 0x000fe4000ff7e03f */
[----:B------:R-:W-:-:S02]  /*0110*/  UIADD3.X UR7, URZ, UR5, URZ, UP0, !UPT ;  /* 0x000000053f077290 */ /* 0x000fc400087fe43f */
[----:B------:R-:W-:Y:S02]  /*0120*/  UIADD3.X UR9, URZ, UR5, URZ, UP1, !UPT ;  /* 0x000000053f097290 */ /* 0x000fe40008ffe43f */
[----:B------:R-:W-:Y:S02]  /*0130*/  UIADD3.X UR11, URZ, UR5, URZ, UP2, !UPT ;  /* 0x000000053f0b7290 */ /* 0x000fe400097fe43f */
[----:B------:R-:W-:-:S03]  /*0140*/  UIADD3.X UR5, URZ, UR5, URZ, UP3, !UPT ;  /* 0x000000053f057290 */ /* 0x000fc60009ffe43f */
[----:B------:R1:W-:Y:S02]  /*0150*/  UTMACCTL.PF [UR6] ;  /* 0x00000000060079b9 */ /* 0x0003e40008040000 */
[----:B------:R1:W-:Y:S02]  /*0160*/  UTMACCTL.PF [UR8] ;  /* 0x00000000080079b9 */ /* 0x0003e40008040000 */
[----:B------:R1:W-:Y:S02]  /*0170*/  UTMACCTL.PF [UR10] ;  /* 0x000000000a0079b9 */ /* 0x0003e40008040000 */
[----:B------:R1:W-:Y:S02]  /*0180*/  UTMACCTL.PF [UR4] ;  /* 0x00000000040079b9 */ /* 0x0003e40008040000 */
[----:B-1----:R-:W-:Y:S01]  /*0190*/  NOP ;  /* 0x0000000000007918 */ /* 0x002fe20000000000 */
.L_x_1:
[----:B------:R-:W-:Y:S05]  /*01a0*/  BSYNC B0 ;  /* 0x0000000000007941 */ /* 0x000fea0003800000 */
.L_x_0:
[----:B------:R-:W-:Y:S01]  /*01b0*/  ULDC.64 UR4, c[0x0][0x590] ;  /* 0x0001640000047ab9 */ /* 0x000fe20000000a00 */
[----:B------:R-:W-:Y:S01]  /*01c0*/  LEA.HI R3, R3, R0, RZ, 0x2 ;  /* 0x0000000003037211 */ /* 0x000fe200078f10ff */
[----:B------:R-:W-:Y:S01]  /*01d0*/  ULDC.64 UR54, c[0x0][0x208] ;  /* 0x0000820000367ab9 */ /* 0x000fe20000000a00 */
[----:B------:R-:W-:Y:S01]  /*01e0*/  ISETP.NE.U32.AND P1, PT, RZ, UR4, PT ;  /* 0x00000004ff007c0c */ /* 0x000fe2000bf25070 */
[----:B------:R-:W-:Y:S01]  /*01f0*/  IMAD.MOV.U32 R6, RZ, RZ, R4 ;  /* 0x000000ffff067224 */ /* 0x000fe200078e0004 */
[----:B------:R-:W-:Y:S01]  /*0200*/  LOP3.LUT R3, R3, 0xfffffffc, RZ, 0xc0, !PT ;  /* 0xfffffffc03037812 */ /* 0x000fe200078ec0ff */
[----:B------:R-:W-:Y:S01]  /*0210*/  IMAD.MOV.U32 R7, RZ, RZ, R5 ;  /* 0x000000ffff077224 */ /* 0x000fe200078e0005 */
[----:B------:R-:W-:Y:S02]  /*0220*/  ISETP.NE.AND.EX P2, PT, RZ, UR5, PT, P1 ;  /* 0x00000005ff007c0c */ /* 0x000fe4000bf45310 */
[----:B------:R-:W-:Y:S01]  /*0230*/  PRMT R8, RZ, 0x7610, R8 ;  /* 0x00007610ff087816 */ /* 0x000fe20000000008 */
[----:B------:R-:W-:-:S10]  /*0240*/  IMAD.IADD R0, R0, 0x1, -R3 ;  /* 0x0000000100007824 */ /* 0x000fd400078e0a03 */
[----:B------:R-:W-:Y:S05]  /*0250*/  @P2 BRA `(.L_x_2) ;  /* 0x0000000000302947 */ /* 0x000fea0003800000 */
[----:B------:R-:W-:Y:S02]  /*0260*/  ULDC.64 UR6, c[0x0][0x588] ;  /* 0x0001620000067ab9 */ /* 0x000fe40000000a00 */
[----:B------:R-:W-:-:S04]  /*0270*/  ISETP.NE.U32.AND P0, PT, RZ, UR6, PT ;  /* 0x00000006ff007c0c */ /* 0x000fc8000bf05070 */
[----:B------:R-:W-:-:S13]  /*0280*/  ISETP.NE.AND.EX P0, PT, RZ, UR7, PT, P0 ;  /* 0x00000007ff007c0c */ /* 0x000fda000bf05300 */
[----:B------:R-:W-:Y:S05]  /*0290*/  @!P0 BRA `(.L_x_3) ;  /* 0x0000000000108947 */ /* 0x000fea0003800000 */
[----:B------:R-:W2:Y:S01]  /*02a0*/  LDG.E R3, desc[UR54][R6.64] ;  /* 0x0000003606037981 */ /* 0x000ea2000c1e1900 */
[----:B------:R-:W-:Y:S01]  /*02b0*/  IMAD.MOV.U32 R8, RZ, RZ, 0x1 ;  /* 0x00000001ff087424 */ /* 0x000fe200078e00ff */
[----:B--2---:R-:W-:Y:S01]  /*02c0*/  FSETP.NEU.AND P3, PT, R3, RZ, PT ;  /* 0x000000ff0300720b */ /* 0x004fe20003f6d000 */
[----:B------:R-:W-:-:S12]  /*02d0*/  BRA `(.L_x_2) ;  /* 0x0000000000107947 */ /* 0x000fd80003800000 */
.L_x_3:
[----:B------:R-:W-:Y:S01]  /*02e0*/  ULDC UR6, c[0x0][0x580] ;  /* 0x0001600000067ab9 */ /* 0x000fe20000000800 */
[----:B------:R-:W-:Y:S01]  /*02f0*/  IMAD.MOV.U32 R8, RZ, RZ, 0x1 ;  /* 0x00000001ff087424 */ /* 0x000fe200078e00ff */
[----:B------:R-:W-:Y:S02]  /*0300*/  FSETP.NEU.AND P3, PT, RZ, UR6, PT ;  /* 0x00000006ff007c0b */ /* 0x000fe4000bf6d000 */
[----:B------:R-:W-:-:S11]  /*0310*/  CS2R R6, SRZ ;  /* 0x0000000000067805 */ /* 0x000fd6000001ff00 */
.L_x_2:
[----:B------:R-:W-:Y:S01]  /*0320*/  ISETP.NE.U32.AND P0, PT, R6, RZ, PT ;  /* 0x000000ff0600720c */ /* 0x000fe20003f05070 */
[----:B------:R-:W-:Y:S01]  /*0330*/  IMAD.MOV.U32 R3, RZ, RZ, 0x1 ;  /* 0x00000001ff037424 */ /* 0x000fe200078e00ff */
[----:B------:R-:W-:Y:S02]  /*0340*/  ISETP.NE.AND.EX P1, PT, RZ, UR5, PT, P1 ;  /* 0x00000005ff007c0c */ /* 0x000fe4000bf25310 */
[----:B------:R-:W-:-:S13]  /*0350*/  ISETP.NE.AND.EX P0, PT, R7, RZ, PT, P0 ;  /* 0x000000ff0700720c */ /* 0x000fda0003f05300 */
[----:B------:R-:W-:Y:S05]  /*0360*/  @P0 BRA P1, `(.L_x_4) ;  /* 0x0000000000300947 */ /* 0x000fea0000800000 */
[----:B------:R-:W-:Y:S02]  /*0370*/  ISETP.NE.U32.AND P1, PT, RZ, UR4, PT ;  /* 0x00000004ff007c0c */ /* 0x000fe4000bf25070 */
[----:B------:R-:W-:Y:S02]  /*0380*/  ISETP.NE.U32.AND P0, PT, R6, RZ, PT ;  /* 0x000000ff0600720c */ /* 0x000fe40003f05070 */
[----:B------:R-:W-:Y:S02]  /*0390*/  ISETP.NE.AND.EX P1, PT, RZ, UR5, PT, P1 ;  /* 0x00000005ff007c0c */ /* 0x000fe4000bf25310 */
[----:B------:R-:W-:Y:S02]  /*03a0*/  PRMT R3, R8, 0x9910, RZ ;  /* 0x0000991008037816 */ /* 0x000fe400000000ff */
[----:B------:R-:W-:Y:S02]  /*03b0*/  ISETP.NE.AND.EX P0, PT, R7, RZ, PT, P0 ;  /* 0x000000ff0700720c */ /* 0x000fe40003f05300 */
[----:B------:R-:W-:-:S02]  /*03c0*/  ISETP.NE.AND P4, PT, R3, RZ, PT ;  /* 0x000000ff0300720c */ /* 0x000fc40003f85270 */
[----:B------:R-:W-:Y:S02]  /*03d0*/  SEL R6, RZ, 0xffffffff, P3 ;  /* 0xffffffffff067807 */ /* 0x000fe40001800000 */
[----:B------:R-:W-:-:S04]  /*03e0*/  SEL R3, RZ, 0xffffffff, P0 ;  /* 0xffffffffff037807 */ /* 0x000fc80000000000 */
[----:B------:R-:W-:-:S04]  /*03f0*/  @P1 SEL R6, R3, R6, !P4 ;  /* 0x0000000603061207 */ /* 0x000fc80006000000 */
[----:B------:R-:W-:-:S04]  /*0400*/  LOP3.LUT R6, R6, 0x1, RZ, 0xc0, !PT ;  /* 0x0000000106067812 */ /* 0x000fc800078ec0ff */
[----:B------:R-:W-:-:S04]  /*0410*/  ISETP.NE.U32.AND P0, PT, R6, 0x1, PT ;  /* 0x000000010600780c */ /* 0x000fc80003f05070 */
[----:B------:R-:W-:-:S09]  /*0420*/  SEL R3, RZ, 0x1, !P0 ;  /* 0x00000001ff037807 */ /* 0x000fd20004000000 */
.L_x_4:
[----:B------:R-:W1:Y:S02]  /*0430*/  SHFL.IDX PT, R7, R2, RZ, 0x1f ;  /* 0x00001fff02077589 */ /* 0x000e6400000e0000 */
[----:B-1----:R-:W-:-:S13]  /*0440*/  ISETP.NE.AND P0, PT, R7, RZ, PT ;  /* 0x000000ff0700720c */ /* 0x002fda0003f05270 */
[----:B------:R-:W-:Y:S05]  /*0450*/  @P0 BRA `(.L_x_5) ;  /* 0x0000000000840947 */ /* 0x000fea0003800000 */
[----:B------:R-:W-:Y:S01]  /*0460*/  ELECT P0, URZ, PT ;  /* 0x00000000003f782f */ /* 0x000fe20003800000 */
[----:B------:R-:W-:-:S12]  /*0470*/  BSSY B0, `(.L_x_5) ;  /* 0x000001f000007945 */ /* 0x000fd80003800000 */
[----:B------:R-:W-:Y:S05]  /*0480*/  @!P0 BRA `(.L_x_6) ;  /* 0x0000000000748947 */ /* 0x000fea0003800000 */
[----:B------:R-:W1:Y:S01]  /*0490*/  S2UR UR8, SR_CgaCtaId ;  /* 0x00000000000879c3 */ /* 0x000e620000008800 */
[----:B------:R-:W-:Y:S01]  /*04a0*/  UMOV UR4, 0x400 ;  /* 0x0000040000047882 */ /* 0x000fe20000000000 */
[----:B------:R-:W-:Y:S01]  /*04b0*/  UMOV UR5, 0x1 ;  /* 0x0000000100057882 */ /* 0x000fe20000000000 */
[----:B------:R-:W-:Y:S02]  /*04c0*/  UMOV UR6, 0x4 ;  /* 0x0000000400067882 */ /* 0x000fe40000000000 */
[----:B------:R-:W-:-:S04]  /*04d0*/  UIADD3 UR6, -UR6, 0x100000, URZ ;  /* 0x0010000006067890 */ /* 0x000fc8000fffe13f */
[----:B------:R-:W-:Y:S02]  /*04e0*/  USHF.L.U32 UR7, UR6, 0xb, URZ ;  /* 0x0000000b06077899 */ /* 0x000fe4000800063f */
[----:B------:R-:W-:Y:S02]  /*04f0*/  USHF.L.U32 UR6, UR6, 0x1, URZ ;  /* 0x0000000106067899 */ /* 0x000fe4000800063f */
[----:B-1----:R-:W-:Y:S02]  /*0500*/  ULEA UR8, UR8, UR4, 0x18 ;  /* 0x0000000408087291 */ /* 0x002fe4000f8ec03f */
[----:B------:R-:W-:-:S04]  /*0510*/  UIADD3 UR4, -UR5, 0x100000, URZ ;  /* 0x0010000005047890 */ /* 0x000fc8000fffe13f */
[----:B------:R-:W-:Y:S02]  /*0520*/  USHF.L.U32 UR5, UR4, 0xb, URZ ;  /* 0x0000000b04057899 */ /* 0x000fe4000800063f */
[----:B------:R-:W-:Y:S01]  /*0530*/  USHF.L.U32 UR4, UR4, 0x1, URZ ;  /* 0x0000000104047899 */ /* 0x000fe2000800063f */
[----:B------:R-:W1:Y:S11]  /*0540*/  FENCE.VIEW.ASYNC.S ;  /* 0x00000000000073c6 */ /* 0x000e760000000000 */
[----:B-1----:R1:W2:Y:S01]  /*0550*/  SYNCS.EXCH.64 URZ, [UR8], UR4 ;  /* 0x00000004083f75b2 */ /* 0x0022a20008000100 */
[----:B------:R1:W3:Y:S01]  /*0560*/  SYNCS.EXCH.64 URZ, [UR8+0x40], UR6 ;  /* 0x00004006083f75b2 */ /* 0x0002e20008000100 */
[----:B------:R1:W4:Y:S01]  /*0570*/  SYNCS.EXCH.64 URZ, [UR8+0x8], UR4 ;  /* 0x00000804083f75b2 */ /* 0x0003220008000100 */
[----:B------:R1:W1:Y:S01]  /*0580*/  SYNCS.EXCH.64 URZ, [UR8+0x48], UR6 ;  /* 0x00004806083f75b2 */ /* 0x0002620008000100 */
        /* <DEDUP_REMOVED lines=12> */
[----:B------:R-:W-:Y:S01]  /*0650*/  NOP ;  /* 0x0000000000007918 */ /* 0x000fe20000000000 */
.L_x_6:
[----:B-1----:R-:W-:Y:S05]  /*0660*/  BSYNC B0 ;  /* 0x0000000000007941 */ /* 0x002fea0003800000 */
.L_x_5:
[----:B------:R-:W1:Y:S01]  /*0670*/  S2UR UR9, SR_CTAID.X ;  /* 0x00000000000979c3 */ /* 0x000e620000002500 */
[----:B------:R-:W5:Y:S01]  /*0680*/  S2R R6, SR_CTAID.Y ;  /* 0x0000000000067919 */ /* 0x000f620000002600 */
[----:B------:R-:W-:Y:S01]  /*0690*/  ULDC UR4, c[0x0][0x150] ;  /* 0x0000540000047ab9 */ /* 0x000fe20000000800 */
[----:B------:R-:W-:Y:S01]  /*06a0*/  NOP ;  /* 0x0000000000007918 */ /* 0x000fe20000000000 */
[----:B------:R-:W2:Y:S04]  /*06b0*/  SHFL.IDX PT, R9, R2, RZ, 0x1f ;  /* 0x00001fff02097589 */ /* 0x000ea800000e0000 */
[----:B------:R-:W3:Y:S01]  /*06c0*/  LDC R12, c[0x0][0x144] ;  /* 0x00005100ff0c7b82 */ /* 0x000ee20000000800 */
[----:B-1----:R-:W-:-:S05]  /*06d0*/  I2FP.F32.U32 R8, UR9 ;  /* 0x0000000900087c45 */ /* 0x002fca0008201000 */
[----:B------:R-:W-:Y:S01]  /*06e0*/  FMUL R11, R8, UR4 ;  /* 0x00000004080b7c20 */ /* 0x000fe20008400000 */
[----:B--2---:R-:W-:Y:S01]  /*06f0*/  ISETP.NE.AND P0, PT, R9, RZ, PT ;  /* 0x000000ff0900720c */ /* 0x004fe20003f05270 */
[----:B------:R-:W-:Y:S01]  /*0700*/  ULDC UR4, c[0x0][0x154] ;  /* 0x0000550000047ab9 */ /* 0x000fe20000000800 */
[----:B------:R-:W-:Y:S02]  /*0710*/  SHF.R.S32.HI R9, RZ, 0x1f, R18 ;  /* 0x0000001fff097819 */ /* 0x000fe40000011412 */
[----:B-----5:R-:W-:Y:S01]  /*0720*/  I2FP.F32.U32 R13, R6 ;  /* 0x00000006000d7245 */ /* 0x020fe20000201000 */
[----:B------:R-:W1:Y:S01]  /*0730*/  F2I.U32.TRUNC.NTZ R11, R11 ;  /* 0x0000000b000b7305 */ /* 0x000e62000020f000 */
[----:B------:R-:W-:Y:S01]  /*0740*/  LEA.HI R9, R9, R18, RZ, 0x7 ;  /* 0x0000001209097211 */ /* 0x000fe200078f38ff */
[----:B-1----:R-:W-:-:S04]  /*0750*/  IMAD.MOV R15, RZ, RZ, -R11 ;  /* 0x000000ffff0f7224 */ /* 0x002fc800078e0a0b */
[----:B---3--:R-:W-:Y:S02]  /*0760*/  IMAD R8, R12, R15, UR9 ;  /* 0x000000090c087e24 */ /* 0x008fe4000f8e020f */
[----:B------:R-:W-:Y:S01]  /*0770*/  FMUL R15, R13, UR4 ;  /* 0x000000040d0f7c20 */ /* 0x000fe20008400000 */
[----:B------:R-:W-:Y:S06]  /*0780*/  @P0 BRA `(.L_x_7) ;  /* 0x0000000000500947 */ /* 0x000fec0003800000 */
[----:B------:R-:W1:Y:S01]  /*0790*/  S2UR UR5, SR_CgaCtaId ;  /* 0x00000000000579c3 */ /* 0x000e620000008800 */
[----:B------:R-:W-:Y:S01]  /*07a0*/  UMOV UR4, 0x400 ;  /* 0x0000040000047882 */ /* 0x000fe20000000000 */
[----:B------:R-:W-:Y:S01]  /*07b0*/  UMOV UR6, 0x20 ;  /* 0x0000002000067882 */ /* 0x000fe20000000000 */
[----:B------:R-:W-:Y:S01]  /*07c0*/  UMOV UR7, 0x100 ;  /* 0x0000010000077882 */ /* 0x000fe20000000000 */
[----:B------:R-:W-:Y:S01]  /*07d0*/  ELECT P0, URZ, PT ;  /* 0x00000000003f782f */ /* 0x000fe20003800000 */
[----:B-1----:R-:W-:Y:S02]  /*07e0*/  ULEA UR8, UR5, UR4, 0x18 ;  /* 0x0000000405087291 */ /* 0x002fe4000f8ec03f */
[----:B------:R-:W-:-:S04]  /*07f0*/  UIADD3 UR4, -UR6, 0x100000, URZ ;  /* 0x0010000006047890 */ /* 0x000fc8000fffe13f */
[----:B------:R-:W-:Y:S02]  /*0800*/  USHF.L.U32 UR5, UR4, 0xb, URZ ;  /* 0x0000000b04057899 */ /* 0x000fe4000800063f */
[----:B------:R-:W-:Y:S02]  /*0810*/  USHF.L.U32 UR4, UR4, 0x1, URZ ;  /* 0x0000000104047899 */ /* 0x000fe4000800063f */
[----:B------:R-:W-:-:S04]  /*0820*/  UIADD3 UR6, -UR7, 0x100000, URZ ;  /* 0x0010000007067890 */ /* 0x000fc8000fffe13f */
[----:B------:R-:W-:Y:S02]  /*0830*/  USHF.L.U32 UR7, UR6, 0xb, URZ ;  /* 0x0000000b06077899 */ /* 0x000fe4000800063f */
[----:B------:R-:W-:Y:S01]  /*0840*/  USHF.L.U32 UR6, UR6, 0x1, URZ ;  /* 0x0000000106067899 */ /* 0x000fe2000800063f */
[----:B------:R-:W1:Y:S03]  /*0850*/  FENCE.VIEW.ASYNC.S ;  /* 0x00000000000073c6 */ /* 0x000e660000000000 */
[----:B-1----:R1:W2:Y:S08]  /*0860*/  SYNCS.EXCH.64 URZ, [UR8+0x80], UR4 ;  /* 0x00008004083f75b2 */ /* 0x0022b00008000100 */
[----:B------:R1:W3:Y:S01]  /*0870*/  SYNCS.EXCH.64 URZ, [UR8+0x98], UR6 ;  /* 0x00009806083f75b2 */ /* 0x0002e20008000100 */
[----:B------:R1:W1:Y:S01]  /*0880*/  SYNCS.EXCH.64 URZ, [UR8+0x88], UR4 ;  /* 0x00008804083f75b2 */ /* 0x0002620008000100 */
[----:B------:R1:W1:Y:S01]  /*0890*/  SYNCS.EXCH.64 URZ, [UR8+0xa0], UR6 ;  /* 0x0000a006083f75b2 */ /* 0x0002620008000100 */
[----:B------:R1:W1:Y:S01]  /*08a0*/  SYNCS.EXCH.64 URZ, [UR8+0x90], UR4 ;  /* 0x00009004083f75b2 */ /* 0x0002620008000100 */
[----:B------:R1:W1:Y:S01]  /*08b0*/  SYNCS.EXCH.64 URZ, [UR8+0xa8], UR6 ;  /* 0x0000a806083f75b2 */ /* 0x0002620008000100 */
[----:B------:R-:W-:Y:S01]  /*08c0*/  NOP ;  /* 0x0000000000007918 */ /* 0x000fe20000000000 */
.L_x_7:
[----:B------:R-:W-:Y:S01]  /*08d0*/  LOP3.LUT R9, R9, 0xffffff80, RZ, 0xc0, !PT ;  /* 0xffffff8009097812 */ /* 0x000fe200078ec0ff */
[----:B------:R-:W5:Y:S01]  /*08e0*/  SHFL.IDX PT, R2, R2, RZ, 0x1f ;  /* 0x00001fff02027589 */ /* 0x000f6200000e0000 */
[----:B------:R-:W-:Y:S02]  /*08f0*/  SHF.R.S32.HI R14, RZ, 0x1f, R7 ;  /* 0x0000001fff0e7819 */ /* 0x000fe40000011407 */
[----:B------:R-:W-:Y:S01]  /*0900*/  ELECT P0, URZ, PT ;  /* 0x00000000003f782f */ /* 0x000fe20003800000 */
[----:B------:R-:W4:Y:S01]  /*0910*/  F2I.U32.TRUNC.NTZ R15, R15 ;  /* 0x0000000f000f7305 */ /* 0x000f22000020f000 */
[----:B------:R-:W-:Y:S01]  /*0920*/  IMAD.IADD R11, R18, 0x1, -R9 ;  /* 0x00000001120b7824 */ /* 0x000fe200078e0a09 */
[----:B------:R-:W-:Y:S01]  /*0930*/  LEA.HI R14, R14, R7, RZ, 0x2 ;  /* 0x000000070e0e7211 */ /* 0x000fe200078f10ff */
[----:B-1----:R-:W-:Y:S01]  /*0940*/  UMOV UR4, 0x20 ;  /* 0x0000002000047882 */ /* 0x002fe20000000000 */
[----:B------:R-:W-:Y:S01]  /*0950*/  ISETP.NE.AND P4, PT, R0, RZ, PT ;  /* 0x000000ff0000720c */ /* 0x000fe20003f85270 */
[----:B------:R-:W-:Y:S01]  /*0960*/  IMAD.MOV.U32 R57, RZ, RZ, 0x1 ;  /* 0x00000001ff397424 */ /* 0x000fe200078e00ff */
[----:B------:R-:W-:Y:S01]  /*0970*/  SHF.R.S32.HI R12, RZ, 0x1f, R11 ;  /* 0x0000001fff0c7819 */ /* 0x000fe2000001140b */
[----:B------:R-:W-:Y:S01]  /*0980*/  NOP ;  /* 0x0000000000007918 */ /* 0x000fe20000000000 */
[----:B------:R-:W-:Y:S01]  /*0990*/  LOP3.LUT R14, R14, 0x3ffffffc, RZ, 0xc0, !PT ;  /* 0x3ffffffc0e0e7812 */ /* 0x000fe200078ec0ff */
[----:B------:R-:W-:Y:S01]  /*09a0*/  UMOV UR46, 0x1 ;  /* 0x00000001002e7882 */ /* 0x000fe20000000000 */
[----:B------:R-:W-:-:S02]  /*09b0*/  LEA.HI R12, R12, R11, RZ, 0x3 ;  /* 0x0000000b0c0c7211 */ /* 0x000fc400078f18ff */
[----:B------:R-:W-:Y:S01]  /*09c0*/  ISETP.NE.AND P5, PT, R10, RZ, PT ;  /* 0x000000ff0a00720c */ /* 0x000fe20003fa5270 */
[----:B------:R-:W-:Y:S01]  /*09d0*/  IMAD.IADD R13, R7, 0x1, -R14 ;  /* 0x00000001070d7824 */ /* 0x000fe200078e0a0e */
[--C-:B------:R-:W-:Y:S01]  /*09e0*/  SHF.R.S32.HI R9, RZ, 0x3, R12.reuse ;  /* 0x00000003ff097819 */ /* 0x100fe2000001140c */
[----:B------:R-:W1:Y:S01]  /*09f0*/  LDC R14, c[0x0][0x140] ;  /* 0x00005000ff0e7b82 */ /* 0x000e620000000800 */
[----:B------:R-:W-:Y:S01]  /*0a00*/  SHF.R.S32.HI R12, RZ, 0x1f, R12 ;  /* 0x0000001fff0c7819 */ /* 0x000fe2000001140c */
[----:B----4-:R-:W-:-:S03]  /*0a10*/  IMAD.MOV R24, RZ, RZ, -R15 ;  /* 0x000000ffff187224 */ /* 0x010fc600078e0a0f */
[----:B------:R-:W-:Y:S02]  /*0a20*/  LEA.HI R12, R12, R9, RZ, 0x2 ;  /* 0x000000090c0c7211 */ /* 0x000fe400078f10ff */
[----:B-----5:R-:W-:Y:S02]  /*0a30*/  ISETP.NE.OR P0, PT, R2, RZ, !P0 ;  /* 0x000000ff0200720c */ /* 0x020fe40004705670 */
[----:B------:R-:W-:-:S05]  /*0a40*/  LOP3.LUT R12, R12, 0xfffffffc, RZ, 0xc0, !PT ;  /* 0xfffffffc0c0c7812 */ /* 0x000fca00078ec0ff */
[----:B------:R-:W-:Y:S02]  /*0a50*/  IMAD.IADD R12, R9, 0x1, -R12 ;  /* 0x00000001090c7824 */ /* 0x000fe400078e0a0c */
[----:B------:R-:W4:Y:S02]  /*0a60*/  LDC R9, c[0x0][0x148] ;  /* 0x00005200ff097b82 */ /* 0x000f240000000800 */
[----:B------:R-:W-:Y:S02]  /*0a70*/  IMAD R12, R13, 0x4, R12 ;  /* 0x000000040d0c7824 */ /* 0x000fe400078e020c */
[----:B------:R-:W-:Y:S01]  /*0a80*/  VOTEU.ALL UP0, P0 ;  /* 0x00000000003f7886 */ /* 0x000fe20000000000 */
[----:B------:R-:W-:Y:S02]  /*0a90*/  VOTEU.ALL UP1, P0 ;  /* 0x00000000003f7886 */ /* 0x000fe40000020000 */
[----:B------:R-:W-:Y:S02]  /*0aa0*/  LEA.HI R2, R12, R12, RZ, 0x1 ;  /* 0x0000000c0c027211 */ /* 0x000fe400078f08ff */
[----:B------:R-:W5:Y:S01]  /*0ab0*/  @!UP0 S2UR UR7, SR_CgaCtaId ;  /* 0x00000000000789c3 */ /* 0x000f620000008800 */
[----:B------:R-:W-:Y:S01]  /*0ac0*/  @!UP0 UMOV UR6, 0x400 ;  /* 0x0000040000068882 */ /* 0x000fe20000000000 */
[----:B------:R-:W-:Y:S01]  /*0ad0*/  LOP3.LUT R13, R2, 0xfffffffe, RZ, 0xc0, !PT ;  /* 0xfffffffe020d7812 */ /* 0x000fe200078ec0ff */
[----:B------:R-:W-:-:S04]  /*0ae0*/  @!UP0 UIADD3 UR4, -UR4, 0x100000, URZ ;  /* 0x0010000004048890 */ /* 0x000fc8000fffe13f */
[----:B------:R-:W-:Y:S02]  /*0af0*/  @!UP0 USHF.L.U32 UR5, UR4, 0xb, URZ ;  /* 0x0000000b04058899 */ /* 0x000fe4000800063f */
[----:B------:R-:W-:Y:S01]  /*0b00*/  @!UP0 USHF.L.U32 UR4, UR4, 0x1, URZ ;  /* 0x0000000104048899 */ /* 0x000fe2000800063f */
[----:B-1----:R-:W-:Y:S01]  /*0b10*/  ISETP.EQ.U32.AND P3, PT, R14, 0x1, PT ;  /* 0x000000010e00780c */ /* 0x002fe20003f62070 */
[----:B------:R-:W-:-:S05]  /*0b20*/  IMAD.IADD R13, R12, 0x1, -R13 ;  /* 0x000000010c0d7824 */ /* 0x000fca00078e0a0d */
[----:B------:R-:W-:Y:S01]  /*0b30*/  ISETP.NE.AND P1, PT, R13, R8, PT ;  /* 0x000000080d00720c */ /* 0x000fe20003f25270 */
[----:B------:R-:W-:-:S05]  /*0b40*/  IMAD.SHL.U32 R13, R12, 0x4, RZ ;  /* 0x000000040c0d7824 */ /* 0x000fca00078e00ff */
[----:B------:R-:W-:Y:S01]  /*0b50*/  LOP3.LUT R56, R12, 0xc, R13, 0x78, !PT ;  /* 0x0000000c0c387812 */ /* 0x000fe200078e780d */
[----:B----4-:R-:W-:Y:S02]  /*0b60*/  IMAD R13, R9, R24, R6 ;  /* 0x00000018090d7224 */ /* 0x010fe400078e0206 */
[----:B------:R-:W-:Y:S01]  /*0b70*/  VIADD R12, R10, 0xffffffff ;  /* 0xffffffff0a0c7836 */ /* 0x000fe20000000000 */
[----:B-----5:R-:W-:-:S03]  /*0b80*/  @!UP0 ULEA UR6, UR7, UR6, 0x18 ;  /* 0x0000000607068291 */ /* 0x020fc6000f8ec03f */
[C---:B------:R-:W-:Y:S01]  /*0b90*/  @P1 LEA.HI R2, R56.reuse, R56, RZ, 0x1 ;  /* 0x0000003838021211 */ /* 0x040fe200078f08ff */
[----:B------:R-:W-:Y:S01]  /*0ba0*/  VOTEU.ALL UP0, P0 ;  /* 0x00000000003f7886 */ /* 0x000fe20000000000 */
[----:B------:R-:W-:Y:S02]  /*0bb0*/  LOP3.LUT P0, RZ, R11, 0x7, RZ, 0xc0, !PT ;  /* 0x000000070bff7812 */ /* 0x000fe4000780c0ff */
[----:B------:R-:W-:Y:S02]  /*0bc0*/  @P1 SHF.R.S32.HI R2, RZ, 0x1, R2 ;  /* 0x00000001ff021819 */ /* 0x000fe40000011402 */
[----:B------:R-:W-:Y:S02]  /*0bd0*/  ISETP.LT.U32.AND P0, PT, R56, 0x2, !P0 ;  /* 0x000000023800780c */ /* 0x000fe40004701070 */
[----:B------:R-:W-:Y:S02]  /*0be0*/  @P1 ISETP.NE.AND P6, PT, R2, R13, PT ;  /* 0x0000000d0200120c */ /* 0x000fe40003fc5270 */
[----:B------:R-:W-:Y:S01]  /*0bf0*/  SEL R2, RZ, 0x1, !P0 ;  /* 0x00000001ff027807 */ /* 0x000fe20004000000 */
[----:B------:R-:W1:Y:S02]  /*0c00*/  FENCE.VIEW.ASYNC.S ;  /* 0x00000000000073c6 */ /* 0x000e640000000000 */
[----:B-1----:R1:W4:Y:S01]  /*0c10*/  @!UP0 SYNCS.EXCH.64 URZ, [UR6+0xb0], UR4 ;  /* 0x0000b004063f85b2 */ /* 0x0023220008000100 */
[----:B------:R-:W-:-:S02]  /*0c20*/  @P1 SEL R57, RZ, 0x1, P6 ;  /* 0x00000001ff391807 */ /* 0x000fc40003000000 */
[C---:B------:R-:W-:Y:S02]  /*0c30*/  ISETP.EQ.OR P1, PT, R0.reuse, 0x3, !P4 ;  /* 0x000000030000780c */ /* 0x040fe40006722670 */
[----:B------:R-:W-:Y:S02]  /*0c40*/  ISETP.EQ.AND P6, PT, R0, 0x2, !P5 ;  /* 0x000000020000780c */ /* 0x000fe40006fc2270 */
[----:B------:R-:W-:Y:S02]  /*0c50*/  ISETP.EQ.AND P1, PT, R10, RZ, P1 ;  /* 0x000000ff0a00720c */ /* 0x000fe40000f22270 */
[----:B------:R-:W-:Y:S02]  /*0c60*/  ISETP.GE.U32.AND P0, PT, R12, 0x2, PT ;  /* 0x000000020c00780c */ /* 0x000fe40003f06070 */
[----:B------:R-:W-:Y:S02]  /*0c70*/  SEL R19, RZ, 0x1, !P6 ;  /* 0x00000001ff137807 */ /* 0x000fe40007000000 */
[----:B------:R-:W-:-:S02]  /*0c80*/  SEL R22, RZ, 0x1, !P1 ;  /* 0x00000001ff167807 */ /* 0x000fc40004800000 */
[----:B------:R-:W-:Y:S01]  /*0c90*/  LOP3.LUT R57, R57, R2, RZ, 0xc0, !PT ;  /* 0x0000000239397212 */ /* 0x000fe200078ec0ff */
[----:B------:R1:W1:Y:S01]  /*0ca0*/  @!UP1 SYNCS.EXCH.64 URZ, [UR6+0xb8], UR4 ;  /* 0x0000b804063f95b2 */ /* 0x0002620008000100 */
[----:B------:R-:W-:Y:S01]  /*0cb0*/  SEL R19, R19, 0x2, P0 ;  /* 0x0000000213137807 */ /* 0x000fe20000000000 */
[----:B------:R-:W-:Y:S01]  /*0cc0*/  NOP ;  /* 0x0000000000007918 */ /* 0x000fe20000000000 */
[----:B------:R-:W-:Y:S01]  /*0cd0*/  SEL R22, R22, 0x2, P0 ;  /* 0x0000000216167807 */ /* 0x000fe20000000000 */
[----:B------:R-:W-:Y:S06]  /*0ce0*/  @!P3 BRA `(.L_x_8) ;  /* 0x000000000008b947 */ /* 0x000fec0003800000 */
[----:B-1234-:R-:W-:Y:S01]  /*0cf0*/  UCGABAR_ARV ;  /* 0x00000000000079c7 */ /* 0x01efe20008000000 */
[----:B------:R-:W-:Y:S05]  /*0d00*/  BRA `(.L_x_9) ;  /* 0x0000000000047947 */ /* 0x000fea0003800000 */
.L_x_8:
[----:B-1234-:R-:W-:Y:S01]  /*0d10*/  NOP ;  /* 0x0000000000007918 */ /* 0x01efe20000000000 */
.L_x_9:
[----:B------:R-:W1:Y:S01]  /*0d20*/  LDC R2, c[0x0][0x904] ;  /* 0x00024100ff027b82 */ /* 0x000e620000000800 */
[----:B------:R-:W-:Y:S02]  /*0d30*/  IMAD.U32 R10, RZ, RZ, UR9 ;  /* 0x00000009ff0a7e24 */ /* 0x000fe4000f8e00ff */
[----:B------:R-:W-:Y:S01]  /*0d40*/  IMAD.MOV.U32 R11, RZ, RZ, RZ ;  /* 0x000000ffff0b7224 */ /* 0x000fe200078e00ff */
[----:B-1----:R-:W-:-:S04]  /*0d50*/  ISETP.NE.AND P1, PT, R2, 0x1, PT ;  /* 0x000000010200780c */ /* 0x002fc80003f25270 */
[----:B------:R-:W-:-:S09]  /*0d60*/  P2R R7, PR, RZ, 0x2 ;  /* 0x00000002ff077803 */ /* 0x000fd20000000000 */
[----:B------:R-:W1:Y:S01]  /*0d70*/  @P1 LDC R17, c[0x0][0x10] ;  /* 0x00000400ff111b82 */ /* 0x000e620000000800 */
[----:B------:R-:W-:Y:S02]  /*0d80*/  @P1 IMAD.MOV.U32 R7, RZ, RZ, RZ ;  /* 0x000000ffff071224 */ /* 0x000fe400078e00ff */
[----:B------:R-:W-:-:S05]  /*0d90*/  @P1 IMAD.MOV.U32 R15, RZ, RZ, RZ ;  /* 0x000000ffff0f1224 */ /* 0x000fca00078e00ff */
[----:B------:R-:W2:Y:S01]  /*0da0*/  @!P1 LDC R13, c[0x0][0xc] ;  /* 0x00000300ff0d9b82 */ /* 0x000ea20000000800 */
[----:B------:R-:W-:Y:S01]  /*0db0*/  ULDC UR4, c[0x0][0xc] ;  /* 0x0000030000047ab9 */ /* 0x000fe20000000800 */
[----:B------:R-:W-:Y:S01]  /*0dc0*/  ULDC UR5, c[0x0][0x10] ;  /* 0x0000040000057ab9 */ /* 0x000fe20000000800 */
[----:B------:R-:W-:Y:S01]  /*0dd0*/  ULDC UR6, c[0x0][0x14] ;  /* 0x0000050000067ab9 */ /* 0x000fe20000000800 */
[----:B------:R-:W-:-:S04]  /*0de0*/  UIMAD.WIDE.U32 UR4, UR4, UR5, URZ ;  /* 0x00000005040472a5 */ /* 0x000fc8000f8e003f */
[----:B------:R-:W-:Y:S02]  /*0df0*/  UIMAD.WIDE.U32 UR52, UR4, UR6, URZ ;  /* 0x00000006043472a5 */ /* 0x000fe4000f8e003f */
[----:B------:R-:W-:-:S04]  /*0e00*/  UIMAD UR45, UR5, UR6, URZ ;  /* 0x00000006052d72a4 */ /* 0x000fc8000f8e023f */
[----:B------:R-:W-:Y:S01]  /*0e10*/  UIADD3 UR45, UR53, UR45, URZ ;  /* 0x0000002d352d7290 */ /* 0x000fe2000fffe03f */
[----:B-1----:R-:W-:-:S04]  /*0e20*/  @P1 IMAD.WIDE.U32 R16, R17, UR9, R6 ;  /* 0x0000000911101c25 */ /* 0x002fc8000f8e0006 */
[----:B------:R-:W-:Y:S02]  /*0e30*/  @P1 IMAD.IADD R17, R17, 0x1, R15 ;  /* 0x0000000111111824 */ /* 0x000fe400078e020f */
[----:B--2---:R-:W-:-:S04]  /*0e40*/  @!P1 IMAD.WIDE.U32 R10, R6, R13, R10 ;  /* 0x0000000d060a9225 */ /* 0x004fc800078e000a */
[----:B------:R-:W-:Y:S02]  /*0e50*/  @!P1 IMAD.MOV.U32 R16, RZ, RZ, R10 ;  /* 0x000000ffff109224 */ /* 0x000fe400078e000a */
[----:B------:R-:W-:Y:S01]  /*0e60*/  @!P1 IMAD.MOV.U32 R17, RZ, RZ, R11 ;  /* 0x000000ffff119224 */ /* 0x000fe200078e000b */
[----:B------:R-:W-:Y:S06]  /*0e70*/  @!P3 BRA `(.L_x_10) ;  /* 0x00000000000cb947 */ /* 0x000fec0003800000 */
[----:B------:R-:W-:Y:S01]  /*0e80*/  UCGABAR_WAIT ;  /* 0x0000000000007dc7 */ /* 0x000fe20008000000 */
[----:B------:R-:W-:Y:S01]  /*0e90*/  CCTL.IVALL ;  /* 0x00000000ff00798f */ /* 0x000fe20002000000 */
[----:B------:R-:W-:Y:S05]  /*0ea0*/  BRA `(.L_x_11) ;  /* 0x0000000000047947 */ /* 0x000fea0003800000 */
.L_x_10:
[----:B------:R-:W-:Y:S06]  /*0eb0*/  BAR.SYNC.DEFER_BLOCKING 0x0 ;  /* 0x0000000000007b1d */ /* 0x000fec0000010000 */
.L_x_11:
[----:B------:R-:W1:Y:S01]  /*0ec0*/  S2UR UR44, SR_CgaCtaId ;  /* 0x00000000002c79c3 */ /* 0x000e620000008800 */
[----:B------:R-:W-:Y:S04]  /*0ed0*/  BSSY B6, `(.L_x_12) ;  /* 0x00005ea000067945 */ /* 0x000fe80003800000 */
[----:B------:R-:W-:Y:S05]  /*0ee0*/  @!P5 BRA `(.L_x_13) ;  /* 0x00000034007cd947 */ /* 0x000fea0003800000 */
[----:B------:R-:W-:-:S13]  /*0ef0*/  ISETP.GT.U32.AND P0, PT, R12, 0x1, PT ;  /* 0x000000010c00780c */ /* 0x000fda0003f04070 */
[----:B------:R-:W-:Y:S05]  /*0f00*/  @P0 BRA `(.L_x_14) ;  /* 0x0000005c00980947 */ /* 0x000fea0003800000 */
[----:B------:R-:W-:Y:S01]  /*0f10*/  ULDC.64 UR4, c[0x0][0x8f8] ;  /* 0x00023e0000047ab9 */ /* 0x000fe20000000a00 */
[----:B------:R-:W-:Y:S01]  /*0f20*/  UMOV UR43, 0xffffffff ;  /* 0xffffffff002b7882 */ /* 0x000fe20000000000 */
[----:B------:R-:W-:Y:S01]  /*0f30*/  ISETP.GE.U32.AND P0, PT, R16, UR4, PT ;  /* 0x0000000410007c0c */ /* 0x000fe2000bf06070 */
[----:B------:R-:W-:Y:S01]  /*0f40*/  IMAD.MOV.U32 R23, RZ, RZ, -0x1 ;  /* 0xffffffffff177424 */ /* 0x000fe200078e00ff */
[----:B------:R-:W-:Y:S01]  /*0f50*/  PRMT R58, RZ, 0x7610, R58 ;  /* 0x00007610ff3a7816 */ /* 0x000fe2000000003a */
[----:B------:R-:W-:Y:S01]  /*0f60*/  IMAD.MOV.U32 R62, RZ, RZ, -0x1 ;  /* 0xffffffffff3e7424 */ /* 0x000fe200078e00ff */
[----:B------:R-:W-:Y:S02]  /*0f70*/  ISETP.GE.U32.AND.EX P0, PT, R17, UR5, PT, P0 ;  /* 0x0000000511007c0c */ /* 0x000fe4000bf06100 */
[----:B------:R-:W-:-:S11]  /*0f80*/  PRMT R0, RZ, 0x7610, R0 ;  /* 0x00007610ff007816 */ /* 0x000fd60000000000 */
[----:B------:R-:W-:Y:S05]  /*0f90*/  @P0 BRA `(.L_x_15) ;  /* 0x0000000400240947 */ /* 0x000fea0003800000 */
[----:B------:R-:W2:Y:S01]  /*0fa0*/  LDC.64 R20, c[0x0][0x8d0] ;  /* 0x00023400ff147b82 */ /* 0x000ea20000000a00 */
[----:B------:R-:W-:Y:S02]  /*0fb0*/  IMAD.MOV.U32 R4, RZ, RZ, R16 ;  /* 0x000000ffff047224 */ /* 0x000fe400078e0010 */
[----:B------:R-:W-:-:S05]  /*0fc0*/  IMAD.MOV.U32 R5, RZ, RZ, R17 ;  /* 0x000000ffff057224 */ /* 0x000fca00078e0011 */
[----:B------:R-:W3:Y:S08]  /*0fd0*/  LDC R0, c[0x0][0x8d8] ;  /* 0x00023600ff007b82 */ /* 0x000ef00000000800 */
[----:B------:R-:W4:Y:S01]  /*0fe0*/  LDC.64 R26, c[0x0][0x8c8] ;  /* 0x00023200ff1a7b82 */ /* 0x000f220000000a00 */
[----:B--2---:R-:W-:-:S04]  /*0ff0*/  ISETP.NE.U32.AND P0, PT, R20, RZ, PT ;  /* 0x000000ff1400720c */ /* 0x004fc80003f05070 */
[----:B------:R-:W-:-:S13]  /*1000*/  ISETP.NE.AND.EX P0, PT, R21, RZ, PT, P0 ;  /* 0x000000ff1500720c */ /* 0x000fda0003f05300 */
[----:B---34-:R-:W-:Y:S05]  /*1010*/  @!P0 BRA `(.L_x_16) ;  /* 0x0000000000288947 */ /* 0x018fea0003800000 */
[----:B------:R-:W2:Y:S02]  /*1020*/  LDC R3, c[0x0][0x8dc] ;  /* 0x00023700ff037b82 */ /* 0x000ea40000000800 */
[----:B--2---:R-:W-:-:S05]  /*1030*/  IADD3 R3, P0, R16, R3, RZ ;  /* 0x0000000310037210 */ /* 0x004fca0007f1e0ff */
[----:B------:R-:W-:-:S04]  /*1040*/  IMAD.X R15, RZ, RZ, R17, P0 ;  /* 0x000000ffff0f7224 */ /* 0x000fc800000e0611 */
[----:B------:R-:W-:-:S04]  /*1050*/  IMAD.WIDE.U32 R4, R15, R20, RZ ;  /* 0x000000140f047225 */ /* 0x000fc800078e00ff */
[----:B------:R-:W-:-:S04]  /*1060*/  IMAD.WIDE.U32 R10, P0, R3, R21, R4 ;  /* 0x00000015030a7225 */ /* 0x000fc80007800004 */
[----:B------:R-:W-:-:S04]  /*1070*/  IMAD.WIDE.U32 R4, R3, R20, RZ ;  /* 0x0000001403047225 */ /* 0x000fc800078e00ff */
[----:B------:R-:W-:Y:S01]  /*1080*/  IMAD.X R13, RZ, RZ, RZ, P0 ;  /* 0x000000ffff0d7224 */ /* 0x000fe200000e06ff */
[----:B------:R-:W-:Y:S01]  /*1090*/  IADD3 RZ, P0, R5, R10, RZ ;  /* 0x0000000a05ff7210 */ /* 0x000fe20007f1e0ff */
[----:B------:R-:W-:-:S04]  /*10a0*/  IMAD.MOV.U32 R12, RZ, RZ, R11 ;  /* 0x000000ffff0c7224 */ /* 0x000fc800078e000b */
[----:B------:R-:W-:-:S08]  /*10b0*/  IMAD.WIDE.U32.X R4, R15, R21, R12, P0 ;  /* 0x000000150f047225 */ /* 0x000fd000000e040c */
.L_x_16:
[----:B------:R-:W2:Y:S01]  /*10c0*/  LDC.64 R14, c[0x0][0x8e8] ;  /* 0x00023a00ff0e7b82 */ /* 0x000ea20000000a00 */
[-CC-:B------:R-:W-:Y:S01]  /*10d0*/  SHF.R.U64 R28, R4, R0.reuse, R5.reuse ;  /* 0x00000000041c7219 */ /* 0x180fe20000001205 */
[----:B------:R-:W-:Y:S01]  /*10e0*/  ULDC UR4, c[0x0][0x900] ;  /* 0x0002400000047ab9 */ /* 0x000fe20000000800 */
[----:B------:R-:W-:Y:S02]  /*10f0*/  SHF.R.U32.HI R0, RZ, R0, R5 ;  /* 0x00000000ff007219 */ /* 0x000fe40000011605 */
[----:B------:R-:W-:-:S03]  /*1100*/  IADD3 R3, P0, RZ, -R28, RZ ;  /* 0x8000001cff037210 */ /* 0x000fc60007f1e0ff */
[----:B------:R-:W3:Y:S02]  /*1110*/  LDC R10, c[0x0][0x8c0] ;  /* 0x00023000ff0a7b82 */ /* 0x000ee40000000800 */
[----:B------:R-:W-:-:S04]  /*1120*/  IMAD.X R5, RZ, RZ, ~R0, P0 ;  /* 0x000000ffff057224 */ /* 0x000fc800000e0e00 */
[-C--:B------:R-:W-:Y:S02]  /*1130*/  IMAD R0, R5, R26.reuse, RZ ;  /* 0x0000001a05007224 */ /* 0x080fe400078e02ff */
[----:B------:R-:W4:Y:S01]  /*1140*/  LDC R7, c[0x0][0x8b0] ;  /* 0x00022c00ff077b82 */ /* 0x000f220000000800 */
[----:B------:R-:W-:-:S04]  /*1150*/  IMAD.WIDE.U32 R4, R3, R26, R16 ;  /* 0x0000001a03047225 */ /* 0x000fc800078e0010 */
[----:B------:R-:W-:Y:S02]  /*1160*/  IMAD R3, R3, R27, R0 ;  /* 0x0000001b03037224 */ /* 0x000fe400078e0200 */
[----:B------:R-:W-:Y:S01]  /*1170*/  IMAD R27, R9, R24, R6 ;  /* 0x00000018091b7224 */ /* 0x000fe200078e0206 */
[----:B------:R-:W1:Y:S01]  /*1180*/  LDC R23, c[0x0][0x8a8] ;  /* 0x00022a00ff177b82 */ /* 0x000e620000000800 */
[----:B------:R-:W-:Y:S01]  /*1190*/  IMAD.IADD R3, R5, 0x1, R3 ;  /* 0x0000000105037824 */ /* 0x000fe200078e0203 */
[----:B--2---:R-:W-:-:S04]  /*11a0*/  ISETP.NE.U32.AND P0, PT, R14, RZ, PT ;  /* 0x000000ff0e00720c */ /* 0x004fc80003f05070 */
[----:B------:R-:W-:Y:S02]  /*11b0*/  ISETP.NE.AND.EX P0, PT, R15, RZ, PT, P0 ;  /* 0x000000ff0f00720c */ /* 0x000fe40003f05300 */
[----:B------:R-:W2:Y:S01]  /*11c0*/  LDC R12, c[0x0][0x8f0] ;  /* 0x00023c00ff0c7b82 */ /* 0x000ea20000000800 */
[-CC-:B---3--:R-:W-:Y:S02]  /*11d0*/  SHF.R.U64 R13, R4, R10.reuse, R3.reuse ;  /* 0x0000000a040d7219 */ /* 0x188fe40000001203 */
[----:B------:R-:W-:-:S05]  /*11e0*/  SHF.R.U32.HI R0, RZ, R10, R3 ;  /* 0x0000000aff007219 */ /* 0x000fca0000011603 */
[----:B------:R-:W3:Y:S01]  /*11f0*/  LDC R20, c[0x0][0x8e0] ;  /* 0x00023800ff147b82 */ /* 0x000ee20000000800 */
[-CC-:B----4-:R-:W-:Y:S02]  /*1200*/  SHF.R.U64 R25, R13, R7.reuse, R0.reuse ;  /* 0x000000070d197219 */ /* 0x190fe40000001200 */
[----:B------:R-:W-:Y:S01]  /*1210*/  SHF.R.U32.HI R3, RZ, R7, R0 ;  /* 0x00000007ff037219 */ /* 0x000fe20000011600 */
[----:B------:R-:W-:-:S03]  /*1220*/  IMAD.MOV.U32 R0, RZ, RZ, -0x1 ;  /* 0xffffffffff007424 */ /* 0x000fc600078e00ff */
[--C-:B------:R-:W-:Y:S01]  /*1230*/  SHF.R.U64 R26, R25, UR4, R3.reuse ;  /* 0x00000004191a7c19 */ /* 0x100fe20008001203 */
[----:B------:R-:W4:Y:S01]  /*1240*/  LDC R21, c[0x0][0x8b8] ;  /* 0x00022e00ff157b82 */ /* 0x000f220000000800 */
[----:B------:R-:W-:Y:S02]  /*1250*/  SHF.L.U32 R0, R0, UR4, RZ ;  /* 0x0000000400007c19 */ /* 0x000fe400080006ff */
[----:B------:R-:W-:Y:S01]  /*1260*/  SHF.R.U32.HI R5, RZ, UR4, R3 ;  /* 0x00000004ff057c19 */ /* 0x000fe20008011603 */
[----:B------:R-:W-:Y:S01]  /*1270*/  IMAD.MOV.U32 R4, RZ, RZ, R26 ;  /* 0x000000ffff047224 */ /* 0x000fe200078e001a */
[----:B------:R-:W-:Y:S01]  /*1280*/  LOP3.LUT R0, RZ, R0, RZ, 0x33, !PT ;  /* 0x00000000ff007212 */ /* 0x000fe200078e33ff */
[----:B-1----:R-:W-:Y:S06]  /*1290*/  @!P0 BRA `(.L_x_17) ;  /* 0x0000000000288947 */ /* 0x002fec0003800000 */
[----:B------:R-:W1:Y:S02]  /*12a0*/  LDC R3, c[0x0][0x8f4] ;  /* 0x00023d00ff037b82 */ /* 0x000e640000000800 */
[----:B-1----:R-:W-:-:S05]  /*12b0*/  IADD3 R3, P0, R26, R3, RZ ;  /* 0x000000031a037210 */ /* 0x002fca0007f1e0ff */
        /* <DEDUP_REMOVED lines=8> */
.L_x_17:
[----:B--2---:R-:W-:Y:S01]  /*1340*/  SHF.R.U64 R3, R4, R12, R5 ;  /* 0x0000000c04037219 */ /* 0x004fe20000001205 */
[----:B------:R-:W-:Y:S01]  /*1350*/  USHF.L.U32 UR4, UR46, UR4, URZ ;  /* 0x000000042e047299 */ /* 0x000fe2000800063f */
[----:B------:R-:W-:Y:S01]  /*1360*/  LOP3.LUT R0, R25, R0, RZ, 0xc0, !PT ;  /* 0x0000000019007212 */ /* 0x000fe200078ec0ff */
[----:B------:R-:W-:Y:S01]  /*1370*/  VIADD R4, R23, 0xffffffff ;  /* 0xffffffff17047836 */ /* 0x000fe20000000000 */
[----:B------:R-:W-:Y:S01]  /*1380*/  SEL R8, R8, R27, !P1 ;  /* 0x0000001b08087207 */ /* 0x000fe20004800000 */
[----:B------:R-:W-:Y:S01]  /*1390*/  IMAD.MOV R5, RZ, RZ, -R3 ;  /* 0x000000ffff057224 */ /* 0x000fe200078e0a03 */
[----:B------:R-:W-:Y:S01]  /*13a0*/  R2UR UR43, R28 ;  /* 0x000000001c2b72ca */ /* 0x000fe200000e0000 */
[----:B------:R-:W-:Y:S01]  /*13b0*/  IMAD R3, R3, UR4, R0 ;  /* 0x0000000403037c24 */ /* 0x000fe2000f8e0200 */
[----:B------:R-:W-:Y:S01]  /*13c0*/  LOP3.LUT R4, R13, R4, RZ, 0xc0, !PT ;  /* 0x000000040d047212 */ /* 0x000fe200078ec0ff */
[----:B---3--:R-:W-:Y:S02]  /*13d0*/  IMAD R0, R5, R20, R26 ;  /* 0x0000001405007224 */ /* 0x008fe400078e021a */
[----:B----4-:R-:W-:-:S02]  /*13e0*/  IMAD R8, R3, R21, R8 ;  /* 0x0000001503087224 */ /* 0x010fc400078e0208 */
[----:B------:R-:W-:Y:S02]  /*13f0*/  IMAD R23, R0, R23, R4 ;  /* 0x0000001700177224 */ /* 0x000fe400078e0204 */
[----:B------:R-:W-:-:S03]  /*1400*/  IMAD.MOV.U32 R0, RZ, RZ, 0x1 ;  /* 0x00000001ff007424 */ /* 0x000fc600078e00ff */
[----:B------:R-:W-:Y:S02]  /*1410*/  SEL R62, R23, R8, !P1 ;  /* 0x00000008173e7207 */ /* 0x000fe40004800000 */
[----:B------:R-:W-:-:S07]  /*1420*/  SEL R23, R8, R23, !P1 ;  /* 0x0000001708177207 */ /* 0x000fce0004800000 */
.L_x_15:
[----:B------:R-:W-:-:S08]  /*1430*/  NOP ;  /* 0x0000000000007918 */ /* 0x000fd00000000000 */
[----:B------:R-:W2:Y:S02]  /*1440*/  USETMAXREG.TRY_ALLOC.CTAPOOL UP0, 0xe8 ;  /* 0x000000e8000079c8 */ /* 0x000ea40008000600 */
[----:B--2---:R-:W-:-:S13]  /*1450*/  PLOP3.LUT P0, PT, PT, PT, UP0, 0x80, 0x0 ;  /* 0x000000000000781c */ /* 0x004fda0003f0f008 */
[----:B------:R-:W-:Y:S05]  /*1460*/  @!P0 BRA `(.L_x_15) ;  /* 0xfffffffc00f08947 */ /* 0x000fea000383ffff */
[----:B------:R-:W-:Y:S02]  /*1470*/  ULDC.64 UR4, c[0x0][0x590] ;  /* 0x0001640000047ab9 */ /* 0x000fe40000000a00 */
[----:B------:R-:W-:Y:S02]  /*1480*/  IMAD.U32 R66, RZ, RZ, UR4 ;  /* 0x00000004ff427e24 */ /* 0x000fe4000f8e00ff */
[----:B------:R-:W-:-:S03]  /*1490*/  IMAD.U32 R67, RZ, RZ, UR5 ;  /* 0x00000005ff437e24 */ /* 0x000fc6000f8e00ff */
[----:B------:R-:W-:-:S04]  /*14a0*/  ISETP.NE.U32.AND P1, PT, R66, RZ, PT ;  /* 0x000000ff4200720c */ /* 0x000fc80003f25070 */
[----:B------:R-:W-:-:S13]  /*14b0*/  ISETP.NE.AND.EX P0, PT, R67, RZ, PT, P1 ;  /* 0x000000ff4300720c */ /* 0x000fda0003f05310 */
[----:B------:R-:W-:Y:S05]  /*14c0*/  @P0 BRA `(.L_x_18) ;  /* 0x00000000002c0947 */ /* 0x000fea0003800000 */
[----:B------:R-:W-:Y:S02]  /*14d0*/  ULDC.64 UR4, c[0x0][0x588] ;  /* 0x0001620000047ab9 */ /* 0x000fe40000000a00 */
[----:B------:R-:W-:-:S04]  /*14e0*/  ISETP.NE.U32.AND P0, PT, RZ, UR4, PT ;  /* 0x00000004ff007c0c */ /* 0x000fc8000bf05070 */
[----:B------:R-:W-:-:S13]  /*14f0*/  ISETP.NE.AND.EX P0, PT, RZ, UR5, PT, P0 ;  /* 0x00000005ff007c0c */ /* 0x000fda000bf05300 */
[----:B------:R-:W-:Y:S05]  /*1500*/  @!P0 BRA `(.L_x_19) ;  /* 0x0000000000108947 */ /* 0x000fea0003800000 */
[----:B------:R-:W2:Y:S02]  /*1510*/  LDC.64 R4, c[0x0][0x588] ;  /* 0x00016200ff047b82 */ /* 0x000ea40000000a00 */
[----:B--2---:R2:W5:Y:S01]  /*1520*/  LDG.E R59, desc[UR54][R4.64] ;  /* 0x00000036043b7981 */ /* 0x004562000c1e1900 */
[----:B------:R-:W-:Y:S01]  /*1530*/  IMAD.MOV.U32 R58, RZ, RZ, 0x1 ;  /* 0x00000001ff3a7424 */ /* 0x000fe200078e00ff */
[----:B------:R-:W-:Y:S06]  /*1540*/  BRA `(.L_x_18) ;  /* 0x00000000000c7947 */ /* 0x000fec0003800000 */
.L_x_19:
[----:B------:R-:W-:Y:S01]  /*1550*/  ULDC UR4, c[0x0][0x580] ;  /* 0x0001600000047ab9 */ /* 0x000fe20000000800 */
[----:B------:R-:W-:Y:S02]  /*1560*/  IMAD.MOV.U32 R58, RZ, RZ, 0x1 ;  /* 0x00000001ff3a7424 */ /* 0x000fe400078e00ff */
[----:B------:R-:W-:-:S07]  /*1570*/  IMAD.U32 R59, RZ, RZ, UR4 ;  /* 0x00000004ff3b7e24 */ /* 0x000fce000f8e00ff */
.L_x_18:
[----:B------:R-:W-:Y:S02]  /*1580*/  ULDC.64 UR4, c[0x0][0x5b0] ;  /* 0x00016c0000047ab9 */ /* 0x000fe40000000a00 */
[----:B------:R-:W-:-:S04]  /*1590*/  ISETP.NE.U32.AND P0, PT, RZ, UR4, PT ;  /* 0x00000004ff007c0c */ /* 0x000fc8000bf05070 */
[----:B------:R-:W-:-:S13]  /*15a0*/  ISETP.NE.AND.EX P0, PT, RZ, UR5, PT, P0 ;  /* 0x00000005ff007c0c */ /* 0x000fda000bf05300 */
[----:B------:R-:W-:Y:S05]  /*15b0*/  @P0 BRA `(.L_x_20) ;  /* 0x0000000000240947 */ /* 0x000fea0003800000 */
[----:B------:R-:W-:Y:S02]  /*15c0*/  ULDC.64 UR4, c[0x0][0x5a8] ;  /* 0x00016a0000047ab9 */ /* 0x000fe40000000a00 */
[----:B------:R-:W-:-:S04]  /*15d0*/  ISETP.NE.U32.AND P0, PT, RZ, UR4, PT ;  /* 0x00000004ff007c0c */ /* 0x000fc8000bf05070 */
[----:B------:R-:W-:-:S13]  /*15e0*/  ISETP.NE.AND.EX P0, PT, RZ, UR5, PT, P0 ;  /* 0x00000005ff007c0c */ /* 0x000fda000bf05300 */
[----:B------:R-:W-:Y:S05]  /*15f0*/  @!P0 BRA `(.L_x_21) ;  /* 0x00000000000c8947 */ /* 0x000fea0003800000 */
[----:B------:R-:W3:Y:S02]  /*1600*/  LDC.64 R60, c[0x0][0x5a8] ;  /* 0x00016a00ff3c7b82 */ /* 0x000ee40000000a00 */
[----:B---3--:R3:W5:Y:S01]  /*1610*/  LDG.E R60, desc[UR54][R60.64] ;  /* 0x000000363c3c7981 */ /* 0x008762000c1e1900 */
[----:B------:R-:W-:Y:S05]  /*1620*/  BRA `(.L_x_20) ;  /* 0x0000000000087947 */ /* 0x000fea0003800000 */
.L_x_21:
[----:B------:R-:W-:Y:S02]  /*1630*/  ULDC UR4, c[0x0][0x5a0] ;  /* 0x0001680000047ab9 */ /* 0x000fe40000000800 */
[----:B------:R-:W-:-:S07]  /*1640*/  IMAD.U32 R60, RZ, RZ, UR4 ;  /* 0x00000004ff3c7e24 */ /* 0x000fce000f8e00ff */
.L_x_20:
[----:B------:R-:W-:Y:S01]  /*1650*/  LOP3.LUT P2, RZ, R0, 0xff, RZ, 0xc0, !PT ;  /* 0x000000ff00ff7812 */ /* 0x000fe2000784c0ff */
[----:B------:R-:W-:Y:S01]  /*1660*/  UMOV UR36, URZ ;  /* 0x0000003f00247c82 */ /* 0x000fe20008000000 */
[----:B------:R-:W-:-:S11]  /*1670*/  PLOP3.LUT P0, PT, PT, PT, PT, 0x80, 0x0 ;  /* 0x000000000000781c */ /* 0x000fd60003f0f070 */
[----:B------:R-:W-:Y:S05]  /*1680*/  @!P2 BRA `(.L_x_22) ;  /* 0x0000002800fca947 */ /* 0x000fea0003800000 */
[----:B------:R-:W-:Y:S01]  /*1690*/  ULDC UR4, c[0x0][0x28c] ;  /* 0x0000a30000047ab9 */ /* 0x000fe20000000800 */
[----:B------:R-:W-:Y:S01]  /*16a0*/  LOP3.LUT R63, R22, 0x1, RZ, 0xfc, !PT ;  /* 0x00000001163f7812 */ /* 0x000fe200078efcff */
[----:B------:R-:W-:Y:S01]  /*16b0*/  UIADD3 UR4, UR4, 0x3f, URZ ;  /* 0x0000003f04047890 */ /* 0x000fe2000fffe03f */
[----:B------:R-:W-:Y:S01]  /*16c0*/  LOP3.LUT R65, R19, 0x1, RZ, 0xfc, !PT ;  /* 0x0000000113417812 */ /* 0x000fe200078efcff */
[----:B------:R-:W-:Y:S01]  /*16d0*/  ULDC.64 UR56, c[0x0][0x198] ;  /* 0x0000660000387ab9 */ /* 0x000fe20000000a00 */
[----:B------:R-:W-:Y:S01]  /*16e0*/  UMOV UR48, 0x1 ;  /* 0x0000000100307882 */ /* 0x000fe20000000000 */
[----:B------:R-:W-:Y:S01]  /*16f0*/  USHF.R.S32.HI UR5, URZ, 0x1f, UR4 ;  /* 0x0000001f3f057899 */ /* 0x000fe20008011404 */
[----:B------:R-:W-:Y:S01]  /*1700*/  UMOV UR37, URZ ;  /* 0x0000003f00257c82 */ /* 0x000fe20008000000 */
[----:B------:R-:W-:Y:S02]  /*1710*/  UMOV UR38, URZ ;  /* 0x0000003f00267c82 */ /* 0x000fe40008000000 */
[----:B------:R-:W-:Y:S01]  /*1720*/  ULEA.HI UR5, UR5, UR4, URZ, 0x6 ;  /* 0x0000000405057291 */ /* 0x000fe2000f8f303f */
[----:B------:R-:W-:Y:S01]  /*1730*/  UMOV UR39, URZ ;  /* 0x0000003f00277c82 */ /* 0x000fe20008000000 */
[----:B------:R-:W-:-:S02]  /*1740*/  UMOV UR36, URZ ;  /* 0x0000003f00247c82 */ /* 0x000fc40008000000 */
[----:B------:R-:W-:Y:S01]  /*1750*/  USHF.R.S32.HI UR49, URZ, 0x6, UR5 ;  /* 0x000000063f317899 */ /* 0x000fe20008011405 */
[----:B------:R-:W-:-:S11]  /*1760*/  UMOV UR47, URZ ;  /* 0x0000003f002f7c82 */ /* 0x000fd60008000000 */
.L_x_77:
[----:B------:R-:W-:Y:S01]  /*1770*/  LOP3.LUT R0, R18, 0x80, RZ, 0xc0, !PT ;  /* 0x0000008012007812 */ /* 0x000fe200078ec0ff */
[----:B------:R-:W4:Y:S01]  /*1780*/  S2UR UR50, SR_CgaCtaId ;  /* 0x00000000003279c3 */ /* 0x000f220000008800 */
[----:B------:R-:W-:Y:S02]  /*1790*/  UMOV UR51, 0x400 ;  /* 0x0000040000337882 */ /* 0x000fe40000000000 */
[----:B------:R-:W-:-:S06]  /*17a0*/  SHF.R.U32.HI R0, RZ, 0x7, R0 ;  /* 0x00000007ff007819 */ /* 0x000fcc0000011600 */
[----:B-1----:R-:W1:Y:S01]  /*17b0*/  SHFL.IDX PT, R0, R0, RZ, 0x1f ;  /* 0x00001fff00007589 */ /* 0x002e6200000e0000 */
[----:B----4-:R-:W-:Y:S01]  /*17c0*/  ULEA UR51, UR50, UR51, 0x18 ;  /* 0x0000003332337291 */ /* 0x010fe2000f8ec03f */
[----:B-1----:R-:W-:-:S13]  /*17d0*/  R2UR UR4, R0 ;  /* 0x00000000000472ca */ /* 0x002fda00000e0000 */
[----:B------:R-:W-:-:S04]  /*17e0*/  ULEA.HI UR5, UR4, UR4, URZ, 0x1 ;  /* 0x0000000404057291 */ /* 0x000fc8000f8f083f */
[----:B------:R-:W-:-:S04]  /*17f0*/  ULOP3.LUT UR5, UR5, 0x7fffe, URZ, 0xc0, !UPT ;  /* 0x0007fffe05057892 */ /* 0x000fc8000f8ec03f */
[----:B------:R-:W-:-:S03]  /*1800*/  UIADD3 UR5, UR4, -UR5, URZ ;  /* 0x8000000504057290 */ /* 0x000fc6000fffe03f */
[----:B------:R-:W-:Y:S01]  /*1810*/  ULDC UR4, c[0x0][0x28c] ;  /* 0x0000a30000047ab9 */ /* 0x000fe20000000800 */
[----:B------:R-:W-:Y:S01]  /*1820*/  ULEA UR5, UR5, UR51, 0xd ;  /* 0x0000003305057291 */ /* 0x000fe2000f8e683f */
[----:B------:R-:W-:-:S03]  /*1830*/  ISETP.LT.AND P0, PT, RZ, UR4, PT ;  /* 0x00000004ff007c0c */ /* 0x000fc6000bf01270 */
[----:B------:R-:W-:-:S04]  /*1840*/  UIADD3 UR5, UR5, 0x6400, URZ ;  /* 0x0000640005057890 */ /* 0x000fc8000fffe03f */
[----:B------:R-:W-:-:S04]  /*1850*/  USHF.R.U32.HI UR5, URZ, 0x4, UR5 ;  /* 0x000000043f057899 */ /* 0x000fc80008011605 */
[----:B------:R-:W-:Y:S02]  /*1860*/  ULOP3.LUT UR40, UR5, 0x3fff, URZ, 0xc0, !UPT ;  /* 0x00003fff05287892 */ /* 0x000fe4000f8ec03f */
[----:B------:R-:W-:Y:S10]  /*1870*/  @P0 BRA `(.L_x_23) ;  /* 0x0000000000400947 */ /* 0x000ff40003800000 */
[----:B------:R-:W-:Y:S01]  /*1880*/  MOV R0, 0x0 ;  /* 0x0000000000007802 */ /* 0x000fe20000000f00 */
[----:B------:R-:W-:Y:S01]  /*1890*/  ULDC.64 UR4, c[0x4][0x70] ;  /* 0x01001c0000047ab9 */ /* 0x000fe20000000a00 */
[----:B------:R-:W-:Y:S01]  /*18a0*/  ULDC.64 UR6, c[0x4][0x8] ;  /* 0x0100020000067ab9 */ /* 0x000fe20000000a00 */
[----:B--2---:R-:W-:Y:S01]  /*18b0*/  IMAD.U32 R4, RZ, RZ, UR4 ;  /* 0x00000004ff047e24 */ /* 0x004fe2000f8e00ff */
[----:B------:R1:W2:Y:S01]  /*18c0*/  LDC.64 R14, c[0x4][R0] ;  /* 0x01000000000e7b82 */ /* 0x0002a20000000a00 */
[----:B------:R-:W-:Y:S01]  /*18d0*/  IMAD.U32 R5, RZ, RZ, UR5 ;  /* 0x00000005ff057e24 */ /* 0x000fe2000f8e00ff */
[----:B------:R-:W-:Y:S01]  /*18e0*/  ULDC.64 UR4, c[0x4][0x78] ;  /* 0x01001e0000047ab9 */ /* 0x000fe20000000a00 */
[----:B------:R-:W-:Y:S02]  /*18f0*/  IMAD.U32 R10, RZ, RZ, UR6 ;  /* 0x00000006ff0a7e24 */ /* 0x000fe4000f8e00ff */
[----:B------:R-:W-:Y:S02]  /*1900*/  IMAD.U32 R6, RZ, RZ, UR4 ;  /* 0x00000004ff067e24 */ /* 0x000fe4000f8e00ff */
[----:B------:R-:W-:-:S02]  /*1910*/  IMAD.U32 R7, RZ, RZ, UR5 ;  /* 0x00000005ff077e24 */ /* 0x000fc4000f8e00ff */
[----:B------:R-:W-:Y:S02]  /*1920*/  IMAD.U32 R11, RZ, RZ, UR7 ;  /* 0x00000007ff0b7e24 */ /* 0x000fe4000f8e00ff */
[----:B------:R-:W-:Y:S02]  /*1930*/  IMAD.MOV.U32 R8, RZ, RZ, 0x1e1 ;  /* 0x000001e1ff087424 */ /* 0x000fe400078e00ff */
[----:B------:R-:W-:Y:S02]  /*1940*/  IMAD.MOV.U32 R12, RZ, RZ, 0x1 ;  /* 0x00000001ff0c7424 */ /* 0x000fe400078e00ff */
[----:B-1----:R-:W-:-:S07]  /*1950*/  IMAD.MOV.U32 R13, RZ, RZ, RZ ;  /* 0x000000ffff0d7224 */ /* 0x002fce00078e00ff */
[----:B------:R-:W-:-:S07]  /*1960*/  LEPC R20, `(.L_x_23) ;  /* 0x000000001014794e */ /* 0x000fce0000000000 */
[----:B--23-5:R-:W-:Y:S05]  /*1970*/  CALL.ABS.NOINC R14 ;  /* 0x000000000e007343 */ /* 0x02cfea0003c00000 */
.L_x_23:
[----:B------:R-:W-:-:S13]  /*1980*/  ISETP.NE.AND P0, PT, R63, 0x3, PT ;  /* 0x000000033f00780c */ /* 0x000fda0003f05270 */
[----:B------:R-:W-:Y:S05]  /*1990*/  @!P0 BRA `(.L_x_24) ;  /* 0x0000000000048947 */ /* 0x000fea0003800000 */
[----:B------:R-:W-:Y:S01]  /*19a0*/  BPT.TRAP 0x1 ;  /* 0x000000040000795c */ /* 0x000fe20000300000 */
.L_x_24:
[----:B------:R-:W-:Y:S02]  /*19b0*/  IMAD.U32 R3, RZ, RZ, UR39 ;  /* 0x00000027ff037e24 */ /* 0x000fe4000f8e00ff */
[----:B------:R-:W-:-:S03]  /*19c0*/  IMAD.U32 R0, RZ, RZ, UR38 ;  /* 0x00000026ff007e24 */ /* 0x000fc6000f8e00ff */
[----:B------:R-:W-:Y:S02]  /*19d0*/  LEA R3, R3, UR51, 0x3 ;  /* 0x0000003303037c11 */ /* 0x000fe4000f8e18ff */
[----:B------:R-:W-:-:S04]  /*19e0*/  SHF.L.U32 R0, R0, 0x1f, RZ ;  /* 0x0000001f00007819 */ /* 0x000fc800000006ff */
[----:B------:R1:W4:Y:S01]  /*19f0*/  SYNCS.PHASECHK.TRANS64.TRYWAIT P1, [R3+URZ], R0 ;  /* 0x00000000030075a7 */ /* 0x000322000802017f */
[----:B------:R-:W-:Y:S05]  /*1a00*/  @!P0 BRA `(.L_x_25) ;  /* 0x0000000000048947 */ /* 0x000fea0003800000 */
[----:B------:R-:W-:Y:S01]  /*1a10*/  BPT.TRAP 0x1 ;  /* 0x000000040000795c */ /* 0x000fe20000300000 */
.L_x_25:
[----:B----4-:R-:W-:Y:S05]  /*1a20*/  @P1 BRA `(.L_x_26) ;  /* 0x0000000000081947 */ /* 0x010fea0003800000 */
[----:B------:R-:W4:Y:S02]  /*1a30*/  SYNCS.PHASECHK.TRANS64.TRYWAIT P1, [R3+URZ], R0 ;  /* 0x00000000030075a7 */ /* 0x000f24000802017f */
[----:B----4-:R-:W-:Y:S05]  /*1a40*/  @!P1 BRA `(.L_x_27) ;  /* 0x0000005000d09947 */ /* 0x010fea0003800000 */
.L_x_26:
[----:B------:R-:W-:-:S04]  /*1a50*/  UISETP.LT.AND UP0, UPT, UR49, 0x1, UPT ;  /* 0x000000013100788c */ /* 0x000fc8000bf01270 */
[----:B------:R-:W-:-:S06]  /*1a60*/  USEL UR4, UR49, 0x1, UP0 ;  /* 0x0000000131047887 */ /* 0x000fcc0008000000 */
[----:B-1--4-:R-:W-:Y:S01]  /*1a70*/  IMAD.U32 R0, RZ, RZ, UR4 ;  /* 0x00000004ff007e24 */ /* 0x012fe2000f8e00ff */
[----:B------:R-:W-:Y:S05]  /*1a80*/  WARPSYNC.ALL ;  /* 0x0000000000007948 */ /* 0x000fea0003800000 */
[----:B------:R-:W-:-:S04]  /*1a90*/  IADD3 R0, -R0, UR49, RZ ;  /* 0x0000003100007c10 */ /* 0x000fc8000fffe1ff */
[----:B------:R-:W-:Y:S01]  /*1aa0*/  ISETP.GE.AND P1, PT, R0, 0x1, PT ;  /* 0x000000010000780c */ /* 0x000fe20003f26270 */
[----:B------:R-:W-:Y:S01]  /*1ab0*/  UIADD3 UR4, UR51, 0x26400, URZ ;  /* 0x0002640033047890 */ /* 0x000fe2000fffe03f */
[----:B------:R-:W-:Y:S01]  /*1ac0*/  WARPGROUP.ARRIVE ;  /* 0x00000000000079c5 */ /* 0x000fe20000000000 */
[----:B------:R-:W-:Y:S02]  /*1ad0*/  ULOP3.LUT UR8, UR40, 0x10000, URZ, 0xfc, !UPT ;  /* 0x0001000028087892 */ /* 0x000fe4000f8efc3f */
[----:B------:R-:W-:Y:S02]  /*1ae0*/  USHF.R.U32.HI UR4, URZ, 0x4, UR4 ;  /* 0x000000043f047899 */ /* 0x000fe40008011604 */
[----:B------:R-:W-:Y:S02]  /*1af0*/  ULEA UR10, UR39, UR8, 0xa ;  /* 0x00000008270a7291 */ /* 0x000fe4000f8e503f */
[----:B------:R-:W-:Y:S01]  /*1b00*/  ULOP3.LUT UR4, UR4, 0x3fff, URZ, 0xc0, !UPT ;  /* 0x00003fff04047892 */ /* 0x000fe2000f8ec03f */
[----:B------:R-:W-:Y:S01]  /*1b10*/  UMOV UR5, 0x40000040 ;  /* 0x4000004000057882 */ /* 0x000fe20000000000 */
[----:B------:R-:W-:-:S02]  /*1b20*/  UMOV UR7, 0x40000040 ;  /* 0x4000004000077882 */ /* 0x000fc40000000000 */
[----:B------:R-:W-:-:S03]  /*1b30*/  ULOP3.LUT UR9, UR4, 0x10000, URZ, 0xfc, !UPT ;  /* 0x0001000004097892 */ /* 0x000fc6000f8efc3f */
[----:B------:R-:W-:Y:S01]  /*1b40*/  UMOV UR4, UR10 ;  /* 0x0000000a00047c82 */ /* 0x000fe20008000000 */
[----:B------:R-:W-:-:S07]  /*1b50*/  ULEA UR11, UR39, UR9, 0x9 ;  /* 0x00000009270b7291 */ /* 0x000fce000f8e483f */
[----:B------:R-:W-:Y:S02]  /*1b60*/  UMOV UR6, UR11 ;  /* 0x0000000b00067c82 */ /* 0x000fe40008000000 */
[----:B------:R-:W-:Y:S01]  /*1b70*/  HGMMA.64x64x16.F32 R24, gdesc[UR4], RZ, !UPT, gsb0 ;  /* 0x00e00000041879f0 */ /* 0x000fe2000c0008ff */
[----:B------:R-:W-:Y:S02]  /*1b80*/  UIADD3 UR4, UR10, 0x2, URZ ;  /* 0x000000020a047890 */ /* 0x000fe4000fffe03f */
[----:B------:R-:W-:Y:S01]  /*1b90*/  UIADD3 UR6, UR11, 0x2, URZ ;  /* 0x000000020b067890 */ /* 0x000fe2000fffe03f */
[----:B------:R-:W-:Y:S01]  /*1ba0*/  UMOV UR5, 0x40000040 ;  /* 0x4000004000057882 */ /* 0x000fe20000000000 */
[----:B------:R-:W-:Y:S01]  /*1bb0*/  UMOV UR7, 0x40000040 ;  /* 0x4000004000077882 */ /* 0x000fe20000000000 */
[----:B------:R-:W-:Y:S02]  /*1bc0*/  WARPGROUP.DEPBAR.LE gsb0, 0x0 ;  /* 0x00008000000079c5 */ /* 0x000fe40000010000 */
[----:B------:R-:W-:-:S06]  /*1bd0*/  WARPGROUP.ARRIVE ;  /* 0x00000000000079c5 */ /* 0x000fcc0000000000 */
[----:B------:R-:W-:Y:S01]  /*1be0*/  HGMMA.64x64x16.F32 R24, gdesc[UR4], R24, gsb0 ;  /* 0x00e00000041879f0 */ /* 0x000fe20008000818 */
        /* <DEDUP_REMOVED lines=13> */
[----:B------:R-:W-:Y:S03]  /*1cc0*/  HGMMA.64x64x16.F32 R24, gdesc[UR4], R24, gsb0 ;  /* 0x00e00000041879f0 */ /* 0x000fe60008000818 */
[----:B------:R-:W-:Y:S02]  /*1cd0*/  WARPGROUP.DEPBAR.LE gsb0, 0x0 ;  /* 0x00008000000079c5 */ /* 0x000fe40000010000 */
[----:B------:R-:W-:Y:S05]  /*1ce0*/  @!P1 BRA `(.L_x_28) ;  /* 0x0000000400109947 */ /* 0x000fea0003800000 */
[----:B------:R-:W-:Y:S02]  /*1cf0*/  UIADD3 UR4, UR39, 0x1, URZ ;  /* 0x0000000127047890 */ /* 0x000fe4000fffe03f */
[----:B------:R-:W-:Y:S02]  /*1d00*/  IMAD.U32 R3, RZ, RZ, UR39 ;  /* 0x00000027ff037e24 */ /* 0x000fe4000f8e00ff */
[----:B------:R-:W-:-:S04]  /*1d10*/  UISETP.NE.AND UP0, UPT, UR4, 0x8, UPT ;  /* 0x000000080400788c */ /* 0x000fc8000bf05270 */
[----:B------:R-:W-:Y:S02]  /*1d20*/  USEL UR5, URZ, 0x1, UP0 ;  /* 0x000000013f057887 */ /* 0x000fe40008000000 */
[----:B------:R-:W-:Y:S02]  /*1d30*/  USEL UR10, UR4, URZ, UP0 ;  /* 0x0000003f040a7287 */ /* 0x000fe40008000000 */
[----:B------:R-:W-:-:S06]  /*1d40*/  ULOP3.LUT UR5, UR38, UR5, URZ, 0x3c, !UPT ;  /* 0x0000000526057292 */ /* 0x000fcc000f8e3c3f */
[----:B------:R-:W-:-:S07]  /*1d50*/  IMAD.U32 R6, RZ, RZ, UR5 ;  /* 0x00000005ff067e24 */ /* 0x000fce000f8e00ff */
.L_x_35:
[----:B------:R-:W-:Y:S05]  /*1d60*/  @!P0 BRA `(.L_x_29) ;  /* 0x0000000000048947 */ /* 0x000fea0003800000 */
[----:B------:R-:W-:Y:S01]  /*1d70*/  BPT.TRAP 0x1 ;  /* 0x000000040000795c */ /* 0x000fe20000300000 */
.L_x_29:
[----:B------:R-:W-:Y:S01]  /*1d80*/  ULEA UR4, UR10, UR51, 0x3 ;  /* 0x000000330a047291 */ /* 0x000fe2000f8e183f */
[----:B--2---:R-:W-:-:S08]  /*1d90*/  SHF.L.U32 R4, R6, 0x1f, RZ ;  /* 0x0000001f06047819 */ /* 0x004fd000000006ff */
[----:B------:R1:W2:Y:S01]  /*1da0*/  SYNCS.PHASECHK.TRANS64.TRYWAIT P1, [UR4], R4 ;  /* 0x00000004ff0075a7 */ /* 0x0002a20008020144 */
[----:B------:R-:W-:Y:S05]  /*1db0*/  @!P0 BRA `(.L_x_30) ;  /* 0x0000000000048947 */ /* 0x000fea0003800000 */
[----:B------:R-:W-:Y:S01]  /*1dc0*/  BPT.TRAP 0x1 ;  /* 0x000000040000795c */ /* 0x000fe20000300000 */
.L_x_30:
[----:B--2---:R-:W-:Y:S05]  /*1dd0*/  @P1 BRA `(.L_x_31) ;  /* 0x0000000000081947 */ /* 0x004fea0003800000 */
[----:B------:R-:W2:Y:S02]  /*1de0*/  SYNCS.PHASECHK.TRANS64.TRYWAIT P1, [UR4], R4 ;  /* 0x00000004ff0075a7 */ /* 0x000ea40008020144 */
[----:B--2---:R-:W-:Y:S05]  /*1df0*/  @!P1 BRA `(.L_x_32) ;  /* 0x0000004c00f89947 */ /* 0x004fea0003800000 */
.L_x_31:
[----:B------:R-:W-:Y:S01]  /*1e00*/  ULEA UR11, UR10, UR8, 0xa ;  /* 0x000000080a0b7291 */ /* 0x000fe2000f8e503f */
[----:B------:R-:W-:Y:S01]  /*1e10*/  WARPGROUP.ARRIVE ;  /* 0x00000000000079c5 */ /* 0x000fe20000000000 */
[----:B------:R-:W-:Y:S01]  /*1e20*/  ULEA UR12, UR10, UR9, 0x9 ;  /* 0x000000090a0c7291 */ /* 0x000fe2000f8e483f */
[----:B------:R-:W-:Y:S01]  /*1e30*/  UMOV UR5, 0x40000040 ;  /* 0x4000004000057882 */ /* 0x000fe20000000000 */
[----:B------:R-:W-:-:S03]  /*1e40*/  UMOV UR7, 0x40000040 ;  /* 0x4000004000077882 */ /* 0x000fc60000000000 */
[----:B------:R-:W-:Y:S02]  /*1e50*/  UMOV UR4, UR11 ;  /* 0x0000000b00047c82 */ /* 0x000fe40008000000 */
[----:B------:R-:W-:Y:S02]  /*1e60*/  UMOV UR6, UR12 ;  /* 0x0000000c00067c82 */ /* 0x000fe40008000000 */
[----:B------:R-:W-:Y:S01]  /*1e70*/  HGMMA.64x64x16.F32 R24, gdesc[UR4], R24, gsb0 ;  /* 0x00e00000041879f0 */ /* 0x000fe20008000818 */
[----:B------:R-:W-:Y:S02]  /*1e80*/  UIADD3 UR4, UR11, 0x2, URZ ;  /* 0x000000020b047890 */ /* 0x000fe4000fffe03f */
[----:B------:R-:W-:Y:S01]  /*1e90*/  UIADD3 UR6, UR12, 0x2, URZ ;  /* 0x000000020c067890 */ /* 0x000fe2000fffe03f */
[----:B------:R-:W-:Y:S01]  /*1ea0*/  UMOV UR5, 0x40000040 ;  /* 0x4000004000057882 */ /* 0x000fe20000000000 */
[----:B------:R-:W-:Y:S01]  /*1eb0*/  UMOV UR7, 0x40000040 ;  /* 0x4000004000077882 */ /* 0x000fe20000000000 */
[----:B------:R-:W-:-:S02]  /*1ec0*/  WARPGROUP.DEPBAR.LE gsb0, 0x0 ;  /* 0x00008000000079c5 */ /* 0x000fc40000010000 */
        /* <DEDUP_REMOVED lines=18> */
[----:B------:R-:W-:Y:S01]  /*1ff0*/  BPT.TRAP 0x1 ;  /* 0x000000040000795c */ /* 0x000fe20000300000 */
.L_x_33:
[----:B------:R-:W-:-:S13]  /*2000*/  ISETP.NE.AND P1, PT, R57, RZ, PT ;  /* 0x000000ff3900720c */ /* 0x000fda0003f25270 */
[----:B-12---:R-:W-:-:S05]  /*2010*/  @P1 LEA R4, R3, UR51, 0x3 ;  /* 0x0000003303041c11 */ /* 0x006fca000f8e18ff */
[----:B------:R-:W-:-:S05]  /*2020*/  @P1 VIADD R5, R4, 0x40 ;  /* 0x0000004004051836 */ /* 0x000fca0000000000 */
[----:B------:R-:W-:-:S04]  /*2030*/  @P1 PRMT R5, R56, 0x654, R5 ;  /* 0x0000065438051816 */ /* 0x000fc80000000005 */
[----:B------:R1:W-:Y:S01]  /*2040*/  @P1 SYNCS.ARRIVE.TRANS64.RED.A1T0 RZ, [R5+URZ], RZ ;  /* 0x000000ff05ff19a7 */ /* 0x0003e2000810043f */
[----:B------:R-:W-:-:S13]  /*2050*/  ISETP.GT.U32.AND P1, PT, R22, 0x1, PT ;  /* 0x000000011600780c */ /* 0x000fda0003f24070 */
[----:B-1----:R-:W-:Y:S05]  /*2060*/  @P1 BRA `(.L_x_34) ;  /* 0x0000000000041947 */ /* 0x002fea0003800000 */
[----:B------:R-:W-:Y:S01]  /*2070*/  BPT.TRAP 0x1 ;  /* 0x000000040000795c */ /* 0x000fe20000300000 */
.L_x_34:
[----:B------:R-:W-:Y:S01]  /*2080*/  UIADD3 UR10, UR10, 0x1, URZ ;  /* 0x000000010a0a7890 */ /* 0x000fe2000fffe03f */
[C---:B------:R-:W-:Y:S01]  /*2090*/  ISETP.GT.AND P2, PT, R0.reuse, 0x1, PT ;  /* 0x000000010000780c */ /* 0x040fe20003f44270 */
[----:B------:R-:W-:Y:S02]  /*20a0*/  VIADD R3, R3, 0x1 ;  /* 0x0000000103037836 */ /* 0x000fe40000000000 */
[----:B------:R-:W-:Y:S01]  /*20b0*/  UISETP.NE.AND UP0, UPT, UR10, 0x8, UPT ;  /* 0x000000080a00788c */ /* 0x000fe2000bf05270 */
[----:B------:R-:W-:Y:S02]  /*20c0*/  VIADD R0, R0, 0xffffffff ;  /* 0xffffffff00007836 */ /* 0x000fe40000000000 */
[C---:B------:R-:W-:Y:S01]  /*20d0*/  ISETP.NE.AND P1, PT, R3.reuse, 0x8, PT ;  /* 0x000000080300780c */ /* 0x040fe20003f25270 */
[----:B------:R-:W-:Y:S02]  /*20e0*/  USEL UR4, URZ, 0x1, UP0 ;  /* 0x000000013f047887 */ /* 0x000fe40008000000 */
[----:B------:R-:W-:Y:S01]  /*20f0*/  USEL UR10, UR10, URZ, UP0 ;  /* 0x0000003f0a0a7287 */ /* 0x000fe20008000000 */
[----:B------:R-:W-:-:S03]  /*2100*/  SEL R3, R3, RZ, P1 ;  /* 0x000000ff03037207 */ /* 0x000fc60000800000 */
[----:B------:R-:W-:Y:S01]  /*2110*/  LOP3.LUT R6, R6, UR4, RZ, 0x3c, !PT ;  /* 0x0000000406067c12 */ /* 0x000fe2000f8e3cff */
[----:B------:R-:W-:Y:S07]  /*2120*/  @P2 BRA `(.L_x_35) ;  /* 0xfffffffc000c2947 */ /* 0x000fee000383ffff */
.L_x_28:
[----:B------:R-:W1:Y:S02]  /*2130*/  LDC R0, c[0x0][0x28c] ;  /* 0x0000a300ff007b82 */ /* 0x000e640000000800 */
[----:B-1----:R-:W-:-:S13]  /*2140*/  ISETP.GE.AND P1, PT, R0, 0x1, PT ;  /* 0x000000010000780c */ /* 0x002fda0003f26270 */
[----:B------:R-:W-:Y:S05]  /*2150*/  @!P1 BRA `(.L_x_36) ;  /* 0x0000000000449947 */ /* 0x000fea0003800000 */
[----:B------:R-:W-:Y:S05]  /*2160*/  @!P0 BRA `(.L_x_37) ;  /* 0x0000000000048947 */ /* 0x000fea0003800000 */
[----:B------:R-:W-:Y:S01]  /*2170*/  BPT.TRAP 0x1 ;  /* 0x000000040000795c */ /* 0x000fe20000300000 */
.L_x_37:
[----:B------:R-:W-:Y:S01]  /*2180*/  ISETP.NE.AND P0, PT, R57, RZ, PT ;  /* 0x000000ff3900720c */ /* 0x000fe20003f05270 */
[----:B------:R-:W-:Y:S01]  /*2190*/  UISETP.LT.AND UP1, UPT, UR49, 0x1, UPT ;  /* 0x000000013100788c */ /* 0x000fe2000bf21270 */
[----:B------:R-:W-:-:S11]  /*21a0*/  IMAD.U32 R3, RZ, RZ, UR51 ;  /* 0x00000033ff037e24 */ /* 0x000fd6000f8e00ff */
[----:B------:R-:W-:-:S05]  /*21b0*/  VOTEU.ANY UP0, P0 ;  /* 0x00000000003f7886 */ /* 0x000fca0000000100 */
[----:B------:R-:W-:-:S04]  /*21c0*/  @UP0 USEL UR4, UR49, 0x1, UP1 ;  /* 0x0000000131040887 */ /* 0x000fc80008800000 */
[----:B------:R-:W-:-:S06]  /*21d0*/  @UP0 UIADD3 UR4, UR39, UR49, -UR4 ;  /* 0x0000003127040290 */ /* 0x000fcc000fffe804 */
[----:B------:R-:W-:-:S04]  /*21e0*/  IMAD.U32 R0, RZ, RZ, UR4 ;  /* 0x00000004ff007e24 */ /* 0x000fc8000f8e00ff */
[----:B------:R-:W-:-:S05]  /*21f0*/  @P0 IMAD.SHL.U32 R0, R0, 0x8, RZ ;  /* 0x0000000800000824 */ /* 0x000fca00078e00ff */
[----:B------:R-:W-:-:S04]  /*2200*/  @P0 LOP3.LUT R0, R0, 0x38, RZ, 0xc0, !PT ;  /* 0x0000003800000812 */ /* 0x000fc800078ec0ff */
[----:B------:R-:W-:-:S04]  /*2210*/  @P0 IADD3 R3, R3, 0x40, R0 ;  /* 0x0000004003030810 */ /* 0x000fc80007ffe000 */
[----:B------:R-:W-:-:S04]  /*2220*/  @P0 PRMT R3, R56, 0x654, R3 ;  /* 0x0000065438030816 */ /* 0x000fc80000000003 */
[----:B------:R1:W-:Y:S01]  /*2230*/  @P0 SYNCS.ARRIVE.TRANS64.RED.A1T0 RZ, [R3+URZ], RZ ;  /* 0x000000ff03ff09a7 */ /* 0x0003e2000810043f */
[----:B------:R-:W-:-:S13]  /*2240*/  ISETP.GT.U32.AND P0, PT, R22, 0x1, PT ;  /* 0x000000011600780c */ /* 0x000fda0003f04070 */
[----:B-1----:R-:W-:Y:S05]  /*2250*/  @P0 BRA `(.L_x_36) ;  /* 0x0000000000040947 */ /* 0x002fea0003800000 */
[----:B------:R-:W-:Y:S01]  /*2260*/  BPT.TRAP 0x1 ;  /* 0x000000040000795c */ /* 0x000fe20000300000 */
.L_x_36:
[----:B------:R-:W-:Y:S01]  /*2270*/  UIADD3 UR4, UR51, 0x200, URZ ;  /* 0x0000020033047890 */ /* 0x000fe2000fffe03f */
[----:B------:R-:W-:Y:S02]  /*2280*/  R2UR UR42, R23 ;  /* 0x00000000172a72ca */ /* 0x000fe400000e0000 */
[----:B------:R-:W-:Y:S01]  /*2290*/  R2UR UR41, R62 ;  /* 0x000000003e2972ca */ /* 0x000fe200000e0000 */
[----:B------:R-:W-:-:S06]  /*22a0*/  ULOP3.LUT UP0, URZ, UR4, 0x1bf, URZ, 0xc0, !UPT ;  /* 0x000001bf043f7892 */ /* 0x000fcc000f80c03f */
[----:B------:R-:W-:-:S04]  /*22b0*/  PLOP3.LUT P0, PT, PT, PT, UP0, 0x80, 0x0 ;  /* 0x000000000000781c */ /* 0x000fc80003f0f008 */
[----:B------:R-:W-:Y:S02]  /*22c0*/  USHF.L.U32 UR42, UR42, 0x7, URZ ;  /* 0x000000072a2a7899 */ /* 0x000fe4000800063f */
[----:B------:R-:W-:-:S07]  /*22d0*/  USHF.L.U32 UR41, UR41, 0x6, URZ ;  /* 0x0000000629297899 */ /* 0x000fce000800063f */
[----:B------:R-:W-:Y:S05]  /*22e0*/  @!P0 BRA `(.L_x_38) ;  /* 0x00000000007c8947 */ /* 0x000fea0003800000 */
        /* <DEDUP_REMOVED lines=16> */
.L_x_39:
[----:B------:R1:W2:Y:S01]  /*23f0*/  LDC.64 R14, c[0x4][R23] ;  /* 0x01000000170e7b82 */ /* 0x0002a20000000a00 */
[----:B------:R-:W-:Y:S01]  /*2400*/  ULDC.64 UR4, c[0x4][0x80] ;  /* 0x0100200000047ab9 */ /* 0x000fe20000000a00 */
[----:B------:R-:W-:Y:S01]  /*2410*/  ULDC.64 UR6, c[0x4][0x10] ;  /* 0x0100040000067ab9 */ /* 0x000fe20000000a00 */
[----:B------:R-:W-:Y:S02]  /*2420*/  IMAD.U32 R4, RZ, RZ, UR4 ;  /* 0x00000004ff047e24 */ /* 0x000fe4000f8e00ff */
        /* <DEDUP_REMOVED lines=10> */
[----:B--2---:R-:W-:Y:S05]  /*24d0*/  CALL.ABS.NOINC R14 ;  /* 0x000000000e007343 */ /* 0x004fea0003c00000 */
.L_x_38:
[----:B------:R-:W-:Y:S02]  /*24e0*/  ULDC.64 UR4, c[0x0][0x590] ;  /* 0x0001640000047ab9 */ /* 0x000fe40000000a00 */
[----:B------:R-:W-:Y:S02]  /*24f0*/  IMAD.U32 R66, RZ, RZ, UR4 ;  /* 0x00000004ff427e24 */ /* 0x000fe4000f8e00ff */
[----:B------:R-:W-:-:S03]  /*2500*/  IMAD.U32 R67, RZ, RZ, UR5 ;  /* 0x00000005ff437e24 */ /* 0x000fc6000f8e00ff */
[----:B------:R-:W-:-:S04]  /*2510*/  ISETP.NE.U32.AND P0, PT, R66, RZ, PT ;  /* 0x000000ff4200720c */ /* 0x000fc80003f05070 */
[----:B------:R-:W-:-:S13]  /*2520*/  ISETP.NE.AND.EX P0, PT, R67, RZ, PT, P0 ;  /* 0x000000ff4300720c */ /* 0x000fda0003f05300 */
[----:B------:R-:W-:Y:S05]  /*2530*/  @!P0 BRA `(.L_x_40) ;  /* 0x0000000000348947 */ /* 0x000fea0003800000 */
[----:B------:R-:W-:Y:S02]  /*2540*/  ULDC.64 UR4, c[0x0][0x588] ;  /* 0x0001620000047ab9 */ /* 0x000fe40000000a00 */
[----:B------:R-:W-:-:S04]  /*2550*/  ISETP.NE.U32.AND P1, PT, RZ, UR4, PT ;  /* 0x00000004ff007c0c */ /* 0x000fc8000bf25070 */
[----:B------:R-:W-:-:S13]  /*2560*/  ISETP.NE.AND.EX P1, PT, RZ, UR5, PT, P1 ;  /* 0x00000005ff007c0c */ /* 0x000fda000bf25310 */
[----:B------:R-:W-:Y:S05]  /*2570*/  @!P1 BRA `(.L_x_41) ;  /* 0x0000000000189947 */ /* 0x000fea0003800000 */
[----:B--2---:R-:W1:Y:S01]  /*2580*/  LDC.64 R4, c[0x0][0x588] ;  /* 0x00016200ff047b82 */ /* 0x004e620000000a00 */
[----:B------:R-:W-:-:S04]  /*2590*/  IMAD R3, R66, UR43, RZ ;  /* 0x0000002b42037c24 */ /* 0x000fc8000f8e02ff */
[----:B-1----:R-:W-:-:S05]  /*25a0*/  IMAD.WIDE R4, R3, 0x4, R4 ;  /* 0x0000000403047825 */ /* 0x002fca00078e0204 */
[----:B-----5:R1:W5:Y:S01]  /*25b0*/  LDG.E R59, desc[UR54][R4.64] ;  /* 0x00000036043b7981 */ /* 0x020362000c1e1900 */
[----:B------:R-:W-:Y:S01]  /*25c0*/  IMAD.MOV.U32 R58, RZ, RZ, 0x1 ;  /* 0x00000001ff3a7424 */ /* 0x000fe200078e00ff */
[----:B------:R-:W-:Y:S06]  /*25d0*/  BRA `(.L_x_40) ;  /* 0x00000000000c7947 */ /* 0x000fec0003800000 */
.L_x_41:
[----:B------:R-:W-:Y:S01]  /*25e0*/  ULDC UR4, c[0x0][0x580] ;  /* 0x0001600000047ab9 */ /* 0x000fe20000000800 */
[----:B------:R-:W-:Y:S02]  /*25f0*/  IMAD.MOV.U32 R58, RZ, RZ, 0x1 ;  /* 0x00000001ff3a7424 */ /* 0x000fe400078e00ff */
[----:B-----5:R-:W-:-:S07]  /*2600*/  IMAD.U32 R59, RZ, RZ, UR4 ;  /* 0x00000004ff3b7e24 */ /* 0x020fce000f8e00ff */
.L_x_40:
[----:B-12---:R-:W1:Y:S02]  /*2610*/  LDC.64 R4, c[0x0][0x5b0] ;  /* 0x00016c00ff047b82 */ /* 0x006e640000000a00 */
[----:B-1----:R-:W-:-:S04]  /*2620*/  ISETP.NE.U32.AND P1, PT, R4, RZ, PT ;  /* 0x000000ff0400720c */ /* 0x002fc80003f25070 */
[----:B------:R-:W-:-:S13]  /*2630*/  ISETP.NE.AND.EX P1, PT, R5, RZ, PT, P1 ;  /* 0x000000ff0500720c */ /* 0x000fda0003f25310 */
[----:B------:R-:W-:Y:S05]  /*2640*/  @!P1 BRA `(.L_x_42) ;  /* 0x00000000002c9947 */ /* 0x000fea0003800000 */
[----:B------:R-:W-:Y:S02]  /*2650*/  ULDC.64 UR4, c[0x0][0x5a8] ;  /* 0x00016a0000047ab9 */ /* 0x000fe40000000a00 */
[----:B------:R-:W-:-:S04]  /*2660*/  ISETP.NE.U32.AND P1, PT, RZ, UR4, PT ;  /* 0x00000004ff007c0c */ /* 0x000fc8000bf25070 */
[----:B------:R-:W-:-:S13]  /*2670*/  ISETP.NE.AND.EX P1, PT, RZ, UR5, PT, P1 ;  /* 0x00000005ff007c0c */ /* 0x000fda000bf25310 */
[----:B------:R-:W-:Y:S05]  /*2680*/  @!P1 BRA `(.L_x_43) ;  /* 0x0000000000149947 */ /* 0x000fea0003800000 */
[----:B---3-5:R-:W1:Y:S01]  /*2690*/  LDC.64 R60, c[0x0][0x5a8] ;  /* 0x00016a00ff3c7b82 */ /* 0x028e620000000a00 */
[----:B------:R-:W-:-:S04]  /*26a0*/  IMAD R3, R4, UR43, RZ ;  /* 0x0000002b04037c24 */ /* 0x000fc8000f8e02ff */
[----:B-1----:R-:W-:-:S06]  /*26b0*/  IMAD.WIDE R60, R3, 0x4, R60 ;  /* 0x00000004033c7825 */ /* 0x002fcc00078e023c */
[----:B------:R1:W5:Y:S01]  /*26c0*/  LDG.E R60, desc[UR54][R60.64] ;  /* 0x000000363c3c7981 */ /* 0x000362000c1e1900 */
[----:B------:R-:W-:Y:S05]  /*26d0*/  BRA `(.L_x_42) ;  /* 0x0000000000087947 */ /* 0x000fea0003800000 */
.L_x_43:
[----:B------:R-:W-:Y:S02]  /*26e0*/  ULDC UR4, c[0x0][0x5a0] ;  /* 0x0001680000047ab9 */ /* 0x000fe40000000800 */
[----:B-----5:R-:W-:-:S07]  /*26f0*/  IMAD.U32 R60, RZ, RZ, UR4 ;  /* 0x00000004ff3c7e24 */ /* 0x020fce000f8e00ff */
.L_x_42:
[----:B------:R-:W-:Y:S01]  /*2700*/  ULDC.64 UR4, c[0x0][0x588] ;  /* 0x0001620000047ab9 */ /* 0x000fe20000000a00 */
[----:B------:R-:W-:Y:S01]  /*2710*/  ISETP.NE.U32.AND P1, PT, R66, RZ, PT ;  /* 0x000000ff4200720c */ /* 0x000fe20003f25070 */
[----:B------:R-:W-:Y:S02]  /*2720*/  UISETP.NE.U32.AND UP0, UPT, UR4, URZ, UPT ;  /* 0x0000003f0400728c */ /* 0x000fe4000bf05070 */
[----:B------:R-:W-:Y:S01]  /*2730*/  ISETP.NE.U32.AND P3, PT, RZ, UR4, PT ;  /* 0x00000004ff007c0c */ /* 0x000fe2000bf65070 */
[----:B------:R-:W-:Y:S01]  /*2740*/  IMAD.MOV.U32 R3, RZ, RZ, 0x1 ;  /* 0x00000001ff037424 */ /* 0x000fe200078e00ff */
[----:B------:R-:W-:Y:S01]  /*2750*/  ISETP.NE.AND.EX P4, PT, R67, RZ, PT, P1 ;  /* 0x000000ff4300720c */ /* 0x000fe20003f85310 */
[----:B------:R-:W-:Y:S02]  /*2760*/  UISETP.NE.AND.EX UP0, UPT, UR5, URZ, UPT, UP0 ;  /* 0x0000003f0500728c */ /* 0x000fe4000bf05300 */
[----:B------:R-:W-:Y:S01]  /*2770*/  ISETP.NE.AND.EX P3, PT, RZ, UR5, PT, P3 ;  /* 0x00000005ff007c0c */ /* 0x000fe2000bf65330 */
[----:B------:R-:W-:-:S03]  /*2780*/  IMAD.MOV.U32 R0, RZ, RZ, 0x1 ;  /* 0x00000001ff007424 */ /* 0x000fc600078e00ff */
[----:B------:R-:W-:-:S04]  /*2790*/  PLOP3.LUT P2, PT, PT, PT, UP0, 0x80, 0x0 ;  /* 0x000000000000781c */ /* 0x000fc80003f4f008 */
[----:B------:R-:W-:-:S05]  /*27a0*/  PLOP3.LUT P2, PT, P2, PT, PT, 0x8, 0x0 ;  /* 0x000000000000781c */ /* 0x000fca000174e170 */
[----:B------:R-:W-:Y:S08]  /*27b0*/  @P3 BRA P4, `(.L_x_44) ;  /* 0x0000000000283947 */ /* 0x000ff00002000000 */
[----:B------:R-:W-:Y:S04]  /*27c0*/  BSSY B0, `(.L_x_45) ;  /* 0x0000008000007945 */ /* 0x000fe80003800000 */
[----:B------:R-:W-:Y:S05]  /*27d0*/  @!P0 BRA `(.L_x_46) ;  /* 0x0000000000148947 */ /* 0x000fea0003800000 */
[----:B------:R-:W-:Y:S02]  /*27e0*/  LOP3.LUT P4, RZ, R58, 0xff, RZ, 0xc0, !PT ;  /* 0x000000ff3aff7812 */ /* 0x000fe4000788c0ff */
[----:B------:R-:W-:-:S11]  /*27f0*/  PLOP3.LUT P3, PT, P2, PT, PT, 0x80, 0x0 ;  /* 0x000000000000781c */ /* 0x000fd6000176f070 */
[----:B------:R-:W-:Y:S05]  /*2800*/  @!P4 BRA `(.L_x_47) ;  /* 0x00000000000cc947 */ /* 0x000fea0003800000 */
[----:B-----5:R-:W-:Y:S01]  /*2810*/  FSETP.EQ.AND P3, PT, R59, RZ, PT ;  /* 0x000000ff3b00720b */ /* 0x020fe20003f62000 */
[----:B------:R-:W-:-:S12]  /*2820*/  BRA `(.L_x_47) ;  /* 0x0000000000047947 */ /* 0x000fd80003800000 */
.L_x_46:
[----:B-----5:R-:W-:-:S13]  /*2830*/  FSETP.EQ.AND P3, PT, R59, RZ, PT ;  /* 0x000000ff3b00720b */ /* 0x020fda0003f62000 */
.L_x_47:
[----:B------:R-:W-:Y:S05]  /*2840*/  BSYNC B0 ;  /* 0x0000000000007941 */ /* 0x000fea0003800000 */
.L_x_45:
[----:B------:R-:W-:-:S07]  /*2850*/  SEL R3, RZ, 0x1, P3 ;  /* 0x00000001ff037807 */ /* 0x000fce0001800000 */
.L_x_44:
[----:B------:R-:W-:Y:S04]  /*2860*/  BSSY B0, `(.L_x_48) ;  /* 0x0000007000007945 */ /* 0x000fe80003800000 */
[----:B------:R-:W-:Y:S05]  /*2870*/  @!P0 BRA `(.L_x_49) ;  /* 0x0000000000108947 */ /* 0x000fea0003800000 */
[----:B------:R-:W-:-:S13]  /*2880*/  LOP3.LUT P0, RZ, R58, 0xff, RZ, 0xc0, !PT ;  /* 0x000000ff3aff7812 */ /* 0x000fda000780c0ff */
[----:B------:R-:W-:Y:S05]  /*2890*/  @!P0 BRA `(.L_x_50) ;  /* 0x00000000000c8947 */ /* 0x000fea0003800000 */
[----:B-----5:R-:W-:Y:S01]  /*28a0*/  FSETP.EQ.AND P2, PT, R59, RZ, PT ;  /* 0x000000ff3b00720b */ /* 0x020fe20003f42000 */
[----:B------:R-:W-:-:S12]  /*28b0*/  BRA `(.L_x_50) ;  /* 0x0000000000047947 */ /* 0x000fd80003800000 */
.L_x_49:
[----:B-----5:R-:W-:-:S13]  /*28c0*/  FSETP.EQ.AND P2, PT, R59, RZ, PT ;  /* 0x000000ff3b00720b */ /* 0x020fda0003f42000 */
.L_x_50:
[----:B------:R-:W-:Y:S05]  /*28d0*/  BSYNC B0 ;  /* 0x0000000000007941 */ /* 0x000fea0003800000 */
.L_x_48:
[----:B------:R-:W-:Y:S01]  /*28e0*/  PRMT R3, R3, 0x9910, RZ ;  /* 0x0000991003037816 */ /* 0x000fe200000000ff */
[----:B------:R-:W-:Y:S01]  /*28f0*/  ULOP3.LUT UR4, UR48, 0x1, URZ, 0x3c, !UPT ;  /* 0x0000000130047892 */ /* 0x000fe2000f8e3c3f */
[----:B------:R-:W-:Y:S01]  /*2900*/  BSSY B0, `(.L_x_51) ;  /* 0x0000031000007945 */ /* 0x000fe20003800000 */
[----:B------:R-:W-:Y:S01]  /*2910*/  IMAD.U32 R12, RZ, RZ, UR47 ;  /* 0x0000002fff0c7e24 */ /* 0x000fe2000f8e00ff */
[----:B------:R-:W-:Y:S02]  /*2920*/  ISETP.NE.AND P0, PT, R3, RZ, PT ;  /* 0x000000ff0300720c */ /* 0x000fe40003f05270 */
[----:B------:R-:W-:Y:S02]  /*2930*/  CS2R R10, SRZ ;  /* 0x00000000000a7805 */ /* 0x000fe4000001ff00 */
[----:B------:R-:W-:Y:S01]  /*2940*/  CS2R R8, SRZ ;  /* 0x0000000000087805 */ /* 0x000fe2000001ff00 */
[----:B------:R-:W-:Y:S01]  /*2950*/  IMAD.U32 R3, RZ, RZ, UR4 ;  /* 0x00000004ff037e24 */ /* 0x000fe2000f8e00ff */
[----:B------:R-:W-:-:S02]  /*2960*/  CS2R R6, SRZ ;  /* 0x0000000000067805 */ /* 0x000fc4000001ff00 */
[----:B------:R-:W-:-:S05]  /*2970*/  CS2R R4, SRZ ;  /* 0x0000000000047805 */ /* 0x000fca000001ff00 */
[----:B------:R-:W-:Y:S05]  /*2980*/  @!P0 BRA `(.L_x_52) ;  /* 0x0000000000a08947 */ /* 0x000fea0003800000 */
[----:B------:R-:W-:-:S13]  /*2990*/  ISETP.NE.AND P3, PT, R65, 0x3, PT ;  /* 0x000000034100780c */ /* 0x000fda0003f65270 */
[----:B------:R-:W-:Y:S05]  /*29a0*/  @!P3 BRA `(.L_x_53) ;  /* 0x000000000004b947 */ /* 0x000fea0003800000 */
[----:B------:R-:W-:Y:S01]  /*29b0*/  BPT.TRAP 0x1 ;  /* 0x000000040000795c */ /* 0x000fe20000300000 */
.L_x_53:
[----:B------:R-:W-:Y:S01]  /*29c0*/  IMAD.U32 R5, RZ, RZ, UR47 ;  /* 0x0000002fff057e24 */ /* 0x000fe2000f8e00ff */
[----:B------:R-:W-:Y:S02]  /*29d0*/  SHF.L.U32 R4, R3, 0x1f, RZ ;  /* 0x0000001f03047819 */ /* 0x000fe400000006ff */
[----:B------:R-:W-:Y:S02]  /*29e0*/  CS2R R10, SRZ ;  /* 0x00000000000a7805 */ /* 0x000fe4000001ff00 */
[----:B------:R-:W-:-:S04]  /*29f0*/  LEA R5, R5, UR51, 0x3 ;  /* 0x0000003305057c11 */ /* 0x000fc8000f8e18ff */
[----:B------:R-:W2:Y:S02]  /*2a00*/  SYNCS.PHASECHK.TRANS64.TRYWAIT P3, [R5+URZ+0x80], R4 ;  /* 0x00008004050075a7 */ /* 0x000ea4000806017f */
[----:B--2---:R-:W-:Y:S05]  /*2a10*/  @!P3 BRA `(.L_x_54) ;  /* 0x000000440008b947 */ /* 0x004fea0003800000 */
.L_x_140:
[----:B------:R-:W-:Y:S02]  /*2a20*/  CS2R R8, SRZ ;  /* 0x0000000000087805 */ /* 0x000fe4000001ff00 */
[----:B------:R-:W-:Y:S02]  /*2a30*/  CS2R R6, SRZ ;  /* 0x0000000000067805 */ /* 0x000fe4000001ff00 */
[----:B--2---:R-:W-:Y:S01]  /*2a40*/  CS2R R4, SRZ ;  /* 0x0000000000047805 */ /* 0x004fe2000001ff00 */
[----:B------:R-:W-:Y:S06]  /*2a50*/  @P2 BRA `(.L_x_55) ;  /* 0x0000000000542947 */ /* 0x000fec0003800000 */
[C---:B------:R-:W-:Y:S01]  /*2a60*/  IMAD.SHL.U32 R4, R18.reuse, 0x10, RZ ;  /* 0x0000001012047824 */ /* 0x040fe200078e00ff */
[----:B------:R-:W-:Y:S01]  /*2a70*/  SHF.R.U32.HI R7, RZ, 0x1, R18 ;  /* 0x00000001ff077819 */ /* 0x000fe20000011612 */
[C---:B------:R-:W-:Y:S01]  /*2a80*/  IMAD.SHL.U32 R5, R18.reuse, 0x20, RZ ;  /* 0x0000002012057824 */ /* 0x040fe200078e00ff */
[C---:B------:R-:W-:Y:S01]  /*2a90*/  LOP3.LUT P3, RZ, R18.reuse, 0x4, RZ, 0xc0, !PT ;  /* 0x0000000412ff7812 */ /* 0x040fe2000786c0ff */
[----:B------:R-:W-:Y:S01]  /*2aa0*/  IMAD.SHL.U32 R9, R18, 0x4, RZ ;  /* 0x0000000412097824 */ /* 0x000fe200078e00ff */
[----:B------:R-:W-:Y:S01]  /*2ab0*/  LOP3.LUT R4, R4, 0xe00, RZ, 0xc0, !PT ;  /* 0x00000e0004047812 */ /* 0x000fe200078ec0ff */
[----:B------:R-:W-:Y:S05]  /*2ac0*/  WARPSYNC.ALL ;  /* 0x0000000000007948 */ /* 0x000fea0003800000 */
[----:B------:R-:W-:-:S02]  /*2ad0*/  LOP3.LUT R6, R5, 0xc0, RZ, 0xc0, !PT ;  /* 0x000000c005067812 */ /* 0x000fc400078ec0ff */
[----:B------:R-:W-:Y:S02]  /*2ae0*/  LOP3.LUT R4, R4, 0x20, R5, 0xf8, !PT ;  /* 0x0000002004047812 */ /* 0x000fe400078ef805 */
[----:B------:R-:W-:Y:S02]  /*2af0*/  LOP3.LUT R6, R6, 0x8, R7, 0xf8, !PT ;  /* 0x0000000806067812 */ /* 0x000fe400078ef807 */
[----:B------:R-:W-:Y:S01]  /*2b00*/  LOP3.LUT R4, R4, 0x100, R5, 0xf8, !PT ;  /* 0x0000010004047812 */ /* 0x000fe200078ef805 */
[----:B------:R-:W-:Y:S01]  /*2b10*/  IMAD.U32 R5, RZ, RZ, UR47 ;  /* 0x0000002fff057e24 */ /* 0x000fe2000f8e00ff */
[----:B------:R-:W-:-:S04]  /*2b20*/  LOP3.LUT R9, R6, 0x18, R9, 0x78, !PT ;  /* 0x0000001806097812 */ /* 0x000fc800078e7809 */
[----:B------:R-:W-:-:S05]  /*2b30*/  LOP3.LUT R4, R4, R9, RZ, 0xfc, !PT ;  /* 0x0000000904047212 */ /* 0x000fca00078efcff */
[----:B------:R-:W-:-:S05]  /*2b40*/  IMAD R4, R5, 0x1000, R4 ;  /* 0x0000100005047824 */ /* 0x000fca00078e0204 */
[----:B------:R-:W-:-:S05]  /*2b50*/  LEA R4, R4, UR51, 0x1 ;  /* 0x0000003304047c11 */ /* 0x000fca000f8e08ff */
[C---:B------:R-:W-:Y:S02]  /*2b60*/  VIADD R5, R4.reuse, 0x200 ;  /* 0x0000020004057836 */ /* 0x040fe40000000000 */
[----:B------:R-:W-:Y:S02]  /*2b70*/  VIADD R8, R4, 0x220 ;  /* 0x0000022004087836 */ /* 0x000fe40000000000 */
[----:B------:R-:W-:Y:S02]  /*2b80*/  @P3 VIADD R8, R5, 0xffffffe0 ;  /* 0xffffffe005083836 */ /* 0x000fe40000000000 */
[----:B------:R-:W2:Y:S04]  /*2b90*/  LDSM.16.M88.4 R4, [R4+0x200] ;  /* 0x000200000404783b */ /* 0x000ea80000000200 */
[----:B------:R-:W4:Y:S02]  /*2ba0*/  LDSM.16.M88.4 R8, [R8] ;  /* 0x000000000808783b */ /* 0x000f240000000200 */
.L_x_55:
[----:B------:R-:W-:-:S04]  /*2bb0*/  UIADD3 UR4, UR47, 0x1, URZ ;  /* 0x000000012f047890 */ /* 0x000fc8000fffe03f */
[----:B------:R-:W-:-:S04]  /*2bc0*/  UISETP.NE.AND UP0, UPT, UR4, 0x3, UPT ;  /* 0x000000030400788c */ /* 0x000fc8000bf05270 */
[----:B------:R-:W-:Y:S02]  /*2bd0*/  USEL UR5, URZ, 0x1, UP0 ;  /* 0x000000013f057887 */ /* 0x000fe40008000000 */
[----:B------:R-:W-:-:S04]  /*2be0*/  USEL UR4, UR4, URZ, UP0 ;  /* 0x0000003f04047287 */ /* 0x000fc80008000000 */
[----:B------:R-:W-:Y:S02]  /*2bf0*/  LOP3.LUT R3, R3, UR5, RZ, 0x3c, !PT ;  /* 0x0000000503037c12 */ /* 0x000fe4000f8e3cff */
[----:B------:R-:W-:-:S07]  /*2c00*/  IMAD.U32 R12, RZ, RZ, UR4 ;  /* 0x00000004ff0c7e24 */ /* 0x000fce000f8e00ff */
.L_x_52:
[----:B------:R-:W-:Y:S05]  /*2c10*/  BSYNC B0 ;  /* 0x0000000000007941 */ /* 0x000fea0003800000 */
.L_x_51:
[C---:B-----5:R-:W-:Y:S01]  /*2c20*/  FMUL R62, R60.reuse, R24 ;  /* 0x000000183c3e7220 */ /* 0x060fe20000400000 */
[C---:B------:R-:W-:Y:S01]  /*2c30*/  FMUL R13, R60.reuse, R26 ;  /* 0x0000001a3c0d7220 */ /* 0x040fe20000400000 */
[--C-:B--2---:R-:W-:Y:S02]  /*2c40*/  HADD2.F32 R24, -RZ, R5.reuse.H0_H0 ;  /* 0x20000005ff187230 */ /* 0x104fe40000004100 */
[C---:B------:R-:W-:Y:S01]  /*2c50*/  FMUL R27, R60.reuse, R27 ;  /* 0x0000001b3c1b7220 */ /* 0x040fe20000400000 */
[----:B------:R-:W-:Y:S02]  /*2c60*/  HADD2.F32 R26, -RZ, R5.H1_H1 ;  /* 0x30000005ff1a7230 */ /* 0x000fe40000004100 */
[----:B------:R-:W-:Y:S01]  /*2c70*/  FMUL R31, R60, R31 ;  /* 0x0000001f3c1f7220 */ /* 0x000fe20000400000 */
[----:B------:R-:W-:Y:S02]  /*2c80*/  HADD2.F32 R20, -RZ, R4.H1_H1 ;  /* 0x30000004ff147230 */ /* 0x000fe40000004100 */
[----:B------:R-:W-:Y:S01]  /*2c90*/  FFMA R15, R59, R24, R13 ;  /* 0x000000183b0f7223 */ /* 0x000fe2000000000d */
[----:B------:R-:W-:-:S02]  /*2ca0*/  HADD2.F32 R24, -RZ, R7.H0_H0 ;  /* 0x20000007ff187230 */ /* 0x000fc40000004100 */
[C---:B------:R-:W-:Y:S01]  /*2cb0*/  FFMA R64, R59.reuse, R26, R27 ;  /* 0x0000001a3b407223 */ /* 0x040fe2000000001b */
[C---:B------:R-:W-:Y:S01]  /*2cc0*/  FMUL R13, R60.reuse, R30 ;  /* 0x0000001e3c0d7220 */ /* 0x040fe20000400000 */
[----:B------:R-:W-:Y:S02]  /*2cd0*/  HADD2.F32 R26, -RZ, R7.H1_H1 ;  /* 0x30000007ff1a7230 */ /* 0x000fe40000004100 */
[C---:B------:R-:W-:Y:S01]  /*2ce0*/  FMUL R25, R60.reuse, R25 ;  /* 0x000000193c197220 */ /* 0x040fe20000400000 */
[C---:B------:R-:W-:Y:S01]  /*2cf0*/  FMUL R35, R60.reuse, R35 ;  /* 0x000000233c237220 */ /* 0x040fe20000400000 */
[C---:B------:R-:W-:Y:S01]  /*2d00*/  FFMA R21, R59.reuse, R24, R13 ;  /* 0x000000183b157223 */ /* 0x040fe2000000000d */
[--C-:B----4-:R-:W-:Y:S02]  /*2d10*/  HADD2.F32 R24, -RZ, R9.reuse.H0_H0 ;  /* 0x20000009ff187230 */ /* 0x110fe40000004100 */
[----:B------:R-:W-:Y:S01]  /*2d20*/  FFMA R30, R59, R26, R31 ;  /* 0x0000001a3b1e7223 */ /* 0x000fe2000000001f */
[----:B------:R-:W-:Y:S01]  /*2d30*/  FMUL R13, R60, R34 ;  /* 0x000000223c0d7220 */ /* 0x000fe20000400000 */
[----:B------:R-:W-:-:S02]  /*2d40*/  HADD2.F32 R26, -RZ, R9.H1_H1 ;  /* 0x30000009ff1a7230 */ /* 0x000fc40000004100 */
[C---:B------:R-:W-:Y:S01]  /*2d50*/  FFMA R25, R59.reuse, R20, R25 ;  /* 0x000000143b197223 */ /* 0x040fe20000000019 */
[----:B------:R-:W-:Y:S02]  /*2d60*/  HADD2.F32 R20, -RZ, R6.H1_H1 ;  /* 0x30000006ff147230 */ /* 0x000fe40000004100 */
[----:B------:R-:W-:Y:S01]  /*2d70*/  FMUL R29, R60, R29 ;  /* 0x0000001d3c1d7220 */ /* 0x000fe20000400000 */
[----:B------:R-:W-:Y:S02]  /*2d80*/  HADD2.F32 R14, -RZ, R4.H0_H0 ;  /* 0x20000004ff0e7230 */ /* 0x000fe40000004100 */
[C---:B------:R-:W-:Y:S01]  /*2d90*/  FFMA R24, R59.reuse, R24, R13 ;  /* 0x000000183b187223 */ /* 0x040fe2000000000d */
[C---:B------:R-:W-:Y:S01]  /*2da0*/  FFMA R35, R59.reuse, R26, R35 ;  /* 0x0000001a3b237223 */ /* 0x040fe20000000023 */
[C---:B------:R-:W-:Y:S02]  /*2db0*/  IMAD.SHL.U32 R13, R18.reuse, 0x10, RZ ;  /* 0x00000010120d7824 */ /* 0x040fe400078e00ff */
[----:B------:R-:W-:Y:S01]  /*2dc0*/  FFMA R29, R59, R20, R29 ;  /* 0x000000143b1d7223 */ /* 0x000fe2000000001d */
[----:B------:R-:W-:-:S02]  /*2dd0*/  IMAD.SHL.U32 R26, R18, 0x20, RZ ;  /* 0x00000020121a7824 */ /* 0x000fc400078e00ff */
[----:B------:R-:W-:Y:S01]  /*2de0*/  FFMA R62, R59, R14, R62 ;  /* 0x0000000e3b3e7223 */ /* 0x000fe2000000003e */
[----:B------:R-:W-:Y:S02]  /*2df0*/  HADD2.F32 R20, -RZ, R8.H1_H1 ;  /* 0x30000008ff147230 */ /* 0x000fe40000004100 */
[C---:B------:R-:W-:Y:S01]  /*2e00*/  FMUL R33, R60.reuse, R33 ;  /* 0x000000213c217220 */ /* 0x040fe20000400000 */
[----:B------:R-:W-:Y:S01]  /*2e10*/  HADD2.F32 R14, -RZ, R6.H0_H0 ;  /* 0x20000006ff0e7230 */ /* 0x000fe20000004100 */
[----:B------:R-:W-:Y:S01]  /*2e20*/  LOP3.LUT R13, R13, 0xe00, RZ, 0xc0, !PT ;  /* 0x00000e000d0d7812 */ /* 0x000fe200078ec0ff */
[----:B------:R-:W-:Y:S01]  /*2e30*/  FMUL R28, R60, R28 ;  /* 0x0000001c3c1c7220 */ /* 0x000fe20000400000 */
[----:B------:R-:W-:Y:S01]  /*2e40*/  SHF.R.U32.HI R34, RZ, 0x1, R18 ;  /* 0x00000001ff227819 */ /* 0x000fe20000011612 */
[----:B------:R-:W-:Y:S01]  /*2e50*/  FFMA R33, R59, R20, R33 ;  /* 0x000000143b217223 */ /* 0x000fe20000000021 */
[----:B------:R-:W-:Y:S01]  /*2e60*/  LOP3.LUT R23, R26, 0xc0, RZ, 0xc0, !PT ;  /* 0x000000c01a177812 */ /* 0x000fe200078ec0ff */
[----:B------:R-:W-:Y:S01]  /*2e70*/  HADD2.F32 R20, -RZ, R10.H1_H1 ;  /* 0x3000000aff147230 */ /* 0x000fe20000004100 */
[----:B------:R-:W-:Y:S01]  /*2e80*/  LOP3.LUT R13, R13, 0x20, R26, 0xf8, !PT ;  /* 0x000000200d0d7812 */ /* 0x000fe200078ef81a */
[----:B------:R-:W-:Y:S01]  /*2e90*/  FFMA R28, R59, R14, R28 ;  /* 0x0000000e3b1c7223 */ /* 0x000fe2000000001c */
[----:B------:R-:W-:Y:S01]  /*2ea0*/  FMUL R37, R60, R37 ;  /* 0x000000253c257220 */ /* 0x000fe20000400000 */
[----:B------:R-:W-:Y:S01]  /*2eb0*/  LOP3.LUT R23, R23, 0x8, R34, 0xf8, !PT ;  /* 0x0000000817177812 */ /* 0x000fe200078ef822 */
[----:B------:R-:W-:-:S02]  /*2ec0*/  HADD2.F32 R14, -RZ, R8.H0_H0 ;  /* 0x20000008ff0e7230 */ /* 0x000fc40000004100 */
[----:B------:R-:W-:Y:S01]  /*2ed0*/  FMUL R32, R60, R32 ;  /* 0x000000203c207220 */ /* 0x000fe20000400000 */
[C---:B------:R-:W-:Y:S01]  /*2ee0*/  IMAD.SHL.U32 R34, R18.reuse, 0x4, RZ ;  /* 0x0000000412227824 */ /* 0x040fe200078e00ff */
[----:B------:R-:W-:Y:S01]  /*2ef0*/  LOP3.LUT R26, R13, 0x100, R26, 0xf8, !PT ;  /* 0x000001000d1a7812 */ /* 0x000fe200078ef81a */
[C---:B------:R-:W-:Y:S01]  /*2f00*/  FFMA R37, R59.reuse, R20, R37 ;  /* 0x000000143b257223 */ /* 0x040fe20000000025 */
[----:B------:R-:W-:Y:S01]  /*2f10*/  LOP3.LUT R13, R18, 0xff, RZ, 0xc0, !PT ;  /* 0x000000ff120d7812 */ /* 0x000fe200078ec0ff */
[----:B------:R-:W-:Y:S02]  /*2f20*/  HADD2.F32 R20, -RZ, R11.H1_H1 ;  /* 0x3000000bff147230 */ /* 0x000fe40000004100 */
[----:B------:R-:W-:Y:S01]  /*2f30*/  FFMA R32, R59, R14, R32 ;  /* 0x0000000e3b207223 */ /* 0x000fe20000000020 */
[----:B------:R-:W-:Y:S01]  /*2f40*/  FMUL R39, R60, R39 ;  /* 0x000000273c277220 */ /* 0x000fe20000400000 */
[----:B------:R-:W-:Y:S01]  /*2f50*/  LOP3.LUT R23, R23, 0x18, R34, 0x78, !PT ;  /* 0x0000001817177812 */ /* 0x000fe200078e7822 */
[----:B------:R-:W-:-:S02]  /*2f60*/  HADD2.F32 R14, -RZ, R10.H0_H0 ;  /* 0x2000000aff0e7230 */ /* 0x000fc40000004100 */
[----:B------:R-:W-:Y:S01]  /*2f70*/  FMUL R36, R60, R36 ;  /* 0x000000243c247220 */ /* 0x000fe20000400000 */
[----:B------:R-:W-:Y:S02]  /*2f80*/  VIADD R13, R13, 0x1f ;  /* 0x0000001f0d0d7836 */ /* 0x000fe40000000000 */
[C---:B------:R-:W-:Y:S01]  /*2f90*/  FFMA R39, R59.reuse, R20, R39 ;  /* 0x000000143b277223 */ /* 0x040fe20000000027 */
[----:B------:R-:W-:Y:S01]  /*2fa0*/  LOP3.LUT R27, R26, R23, RZ, 0xfc, !PT ;  /* 0x000000171a1b7212 */ /* 0x000fe200078efcff */
[----:B------:R-:W-:Y:S02]  /*2fb0*/  IMAD.U32 R20, RZ, RZ, UR47 ;  /* 0x0000002fff147e24 */ /* 0x000fe4000f8e00ff */
[----:B------:R-:W-:Y:S01]  /*2fc0*/  FFMA R36, R59, R14, R36 ;  /* 0x0000000e3b247223 */ /* 0x000fe20000000024 */
[----:B------:R-:W-:Y:S02]  /*2fd0*/  HADD2.F32 R14, -RZ, R11.H0_H0 ;  /* 0x2000000bff0e7230 */ /* 0x000fe40000004100 */
[----:B------:R-:W-:Y:S01]  /*2fe0*/  FMUL R38, R60, R38 ;  /* 0x000000263c267220 */ /* 0x000fe20000400000 */
[----:B------:R-:W-:Y:S01]  /*2ff0*/  ISETP.GT.U32.AND P3, PT, R13, 0x3e, PT ;  /* 0x0000003e0d00780c */ /* 0x000fe20003f64070 */
[----:B------:R-:W-:Y:S01]  /*3000*/  IMAD.MOV.U32 R13, RZ, RZ, 0x20 ;  /* 0x00000020ff0d7424 */ /* 0x000fe200078e00ff */
[----:B------:R-:W-:Y:S01]  /*3010*/  F2FP.F16.F32.PACK_AB R69, R64, R15 ;  /* 0x0000000f4045723e */ /* 0x000fe200000000ff */
[----:B------:R-:W-:Y:S01]  /*3020*/  IMAD R15, R20, 0x1000, R27 ;  /* 0x00001000140f7824 */ /* 0x000fe200078e021b */
[----:B------:R-:W-:Y:S01]  /*3030*/  LOP3.LUT P5, RZ, R18, 0x4, RZ, 0xc0, !PT ;  /* 0x0000000412ff7812 */ /* 0x000fe200078ac0ff */
[----:B------:R-:W-:Y:S01]  /*3040*/  FFMA R14, R59, R14, R38 ;  /* 0x0000000e3b0e7223 */ /* 0x000fe20000000026 */
[----:B------:R-:W-:Y:S01]  /*3050*/  F2FP.F16.F32.PACK_AB R32, R33, R32 ;  /* 0x000000202120723e */ /* 0x000fe200000000ff */
[----:B------:R-:W-:Y:S05]  /*3060*/  WARPSYNC.ALL ;  /* 0x0000000000007948 */ /* 0x000fea0003800000 */
[----:B------:R-:W-:Y:S01]  /*3070*/  SEL R13, R13, 0xffffffe0, !P5 ;  /* 0xffffffe00d0d7807 */ /* 0x000fe20006800000 */
[----:B------:R-:W-:Y:S01]  /*3080*/  BSSY B0, `(.L_x_56) ;  /* 0x0000019000007945 */ /* 0x000fe20003800000 */
[----:B------:R-:W-:-:S02]  /*3090*/  LEA R20, R15, UR51, 0x1 ;  /* 0x000000330f147c11 */ /* 0x000fc4000f8e08ff */
[----:B------:R-:W-:Y:S02]  /*30a0*/  F2FP.F16.F32.PACK_AB R33, R35, R24 ;  /* 0x000000182321723e */ /* 0x000fe400000000ff */
[----:B------:R-:W-:Y:S02]  /*30b0*/  F2FP.F16.F32.PACK_AB R68, R25, R62 ;  /* 0x0000003e1944723e */ /* 0x000fe400000000ff */
[----:B------:R-:W-:Y:S02]  /*30c0*/  F2FP.F16.F32.PACK_AB R70, R29, R28 ;  /* 0x0000001c1d46723e */ /* 0x000fe400000000ff */
[----:B------:R-:W-:Y:S02]  /*30d0*/  F2FP.F16.F32.PACK_AB R71, R30, R21 ;  /* 0x000000151e47723e */ /* 0x000fe400000000ff */
[----:B------:R-:W-:Y:S02]  /*30e0*/  F2FP.F16.F32.PACK_AB R35, R39, R14 ;  /* 0x0000000e2723723e */ /* 0x000fe400000000ff */
[----:B------:R-:W-:Y:S01]  /*30f0*/  F2FP.F16.F32.PACK_AB R34, R37, R36 ;  /* 0x000000242522723e */ /* 0x000fe200000000ff */
[----:B------:R2:W-:Y:S01]  /*3100*/  STSM.16.M88.4 [R20+0x200], R68 ;  /* 0x0002004414007844 */ /* 0x0005e20000000200 */
[----:B------:R-:W-:-:S05]  /*3110*/  IADD3 R14, R13, 0x200, R20 ;  /* 0x000002000d0e7810 */ /* 0x000fca0007ffe014 */
[----:B------:R2:W-:Y:S01]  /*3120*/  STSM.16.M88.4 [R14], R32 ;  /* 0x000000200e007844 */ /* 0x0005e20000000200 */
[----:B------:R-:W-:Y:S01]  /*3130*/  @!PT LDS RZ, [RZ] ;  /* 0x00000000fffff984 */ /* 0x000fe20000000800 */
[----:B------:R-:W-:Y:S01]  /*3140*/  @!PT LDS RZ, [RZ] ;  /* 0x00000000fffff984 */ /* 0x000fe20000000800 */
[----:B------:R-:W-:Y:S01]  /*3150*/  @!PT LDS RZ, [RZ] ;  /* 0x00000000fffff984 */ /* 0x000fe20000000800 */
[----:B------:R-:W-:Y:S01]  /*3160*/  @!PT LDS RZ, [RZ] ;  /* 0x00000000fffff984 */ /* 0x000fe20000000800 */
[----:B------:R4:W-:Y:S06]  /*3170*/  MEMBAR.ALL.CTA ;  /* 0x0000000000007992 */ /* 0x0009ec0000008000 */
[----:B----4-:R-:W4:Y:S02]  /*3180*/  FENCE.VIEW.ASYNC.S ;  /* 0x00000000000073c6 */ /* 0x010f240000000000 */
[----:B----4-:R-:W-:Y:S06]  /*3190*/  BAR.SYNC.DEFER_BLOCKING 0x1, 0x100 ;  /* 0x0044000000007b1d */ /* 0x010fec0000010000 */
[----:B------:R-:W-:Y:S05]  /*31a0*/  @P3 BRA `(.L_x_57) ;  /* 0x0000000000183947 */ /* 0x000fea0003800000 */
[----:B------:R-:W-:Y:S02]  /*31b0*/  ULEA UR40, UR47, UR51, 0xd ;  /* 0x000000332f287291 */ /* 0x000fe4000f8e683f */
[----:B------:R-:W-:Y:S02]  /*31c0*/  UIADD3 UR4, UP0, UR56, 0x4f0, URZ ;  /* 0x000004f038047890 */ /* 0x000fe4000ff1e03f */
[----:B------:R-:W-:Y:S02]  /*31d0*/  UIADD3 UR40, UR40, 0x200, URZ ;  /* 0x0000020028287890 */ /* 0x000fe4000fffe03f */
[----:B------:R-:W-:-:S09]  /*31e0*/  UIADD3.X UR5, URZ, UR57, URZ, UP0, !UPT ;  /* 0x000000393f057290 */ /* 0x000fd200087fe43f */
[----:B------:R4:W-:Y:S02]  /*31f0*/  UTMASTG.3D [UR40], [UR4] ;  /* 0x00000028040073b5 */ /* 0x0009e40008010000 */
[----:B----4-:R0:W-:Y:S02]  /*3200*/  UTMACMDFLUSH ;  /* 0x00000000000079b7 */ /* 0x0101e40000000000 */
.L_x_57:
[----:B------:R-:W-:Y:S05]  /*3210*/  BSYNC B0 ;  /* 0x0000000000007941 */ /* 0x000fea0003800000 */
.L_x_56:
[----:B------:R-:W-:Y:S01]  /*3220*/  UIADD3 UR4, UR47, 0x1, URZ ;  /* 0x000000012f047890 */ /* 0x000fe2000fffe03f */
[----:B------:R-:W-:Y:S01]  /*3230*/  BSSY B0, `(.L_x_58) ;  /* 0x0000008000007945 */ /* 0x000fe20003800000 */
[----:B------:R-:W-:Y:S02]  /*3240*/  UIADD3 UR8, UR49, UR39, URZ ;  /* 0x0000002731087290 */ /* 0x000fe4000fffe03f */
[----:B------:R-:W-:-:S04]  /*3250*/  UISETP.NE.AND UP0, UPT, UR4, 0x3, UPT ;  /* 0x000000030400788c */ /* 0x000fc8000bf05270 */
[----:B------:R-:W-:Y:S02]  /*3260*/  USEL UR9, URZ, 0x1, UP0 ;  /* 0x000000013f097887 */ /* 0x000fe40008000000 */
[----:B------:R-:W-:Y:S02]  /*3270*/  USEL UR10, UR4, URZ, UP0 ;  /* 0x0000003f040a7287 */ /* 0x000fe40008000000 */
[----:B------:R-:W-:Y:S01]  /*3280*/  ULOP3.LUT UR9, UR48, UR9, URZ, 0x3c, !UPT ;  /* 0x0000000930097292 */ /* 0x000fe2000f8e3c3f */
[----:B------:R-:W-:Y:S11]  /*3290*/  @P3 BRA `(.L_x_59) ;  /* 0x0000000000043947 */ /* 0x000ff60003800000 */
[----:B------:R-:W-:-:S04]  /*32a0*/  DEPBAR.LE SB0, 0x1 ;  /* 0x000080400000791a */ /* 0x000fc80000000000 */
.L_x_59:
[----:B------:R-:W-:Y:S05]  /*32b0*/  BSYNC B0 ;  /* 0x0000000000007941 */ /* 0x000fea0003800000 */
.L_x_58:
[----:B------:R-:W-:Y:S01]  /*32c0*/  BAR.SYNC.DEFER_BLOCKING 0x1, 0x100 ;  /* 0x0044000000007b1d */ /* 0x000fe20000010000 */
[----:B------:R-:W-:-:S13]  /*32d0*/  ISETP.NE.AND P4, PT, RZ, UR37, PT ;  /* 0x00000025ff007c0c */ /* 0x000fda000bf85270 */
[----:B------:R-:W-:Y:S05]  /*32e0*/  @!P4 BRA `(.L_x_60) ;  /* 0x000000000034c947 */ /* 0x000fea0003800000 */
[----:B------:R-:W-:Y:S04]  /*32f0*/  BSSY B0, `(.L_x_61) ;  /* 0x0000009000007945 */ /* 0x000fe80003800000 */
[----:B------:R-:W-:Y:S05]  /*3300*/  @!P0 BRA `(.L_x_62) ;  /* 0x00000000001c8947 */ /* 0x000fea0003800000 */
[----:B------:R-:W-:-:S13]  /*3310*/  ISETP.NE.AND P4, PT, R65, 0x3, PT ;  /* 0x000000034100780c */ /* 0x000fda0003f85270 */
[----:B------:R-:W-:Y:S05]  /*3320*/  @!P4 BRA `(.L_x_63) ;  /* 0x000000000004c947 */ /* 0x000fea0003800000 */
[----:B------:R-:W-:Y:S01]  /*3330*/  BPT.TRAP 0x1 ;  /* 0x000000040000795c */ /* 0x000fe20000300000 */
.L_x_63:
[----:B------:R-:W-:-:S04]  /*3340*/  ULEA UR4, UR36, UR51, 0x3 ;  /* 0x0000003324047291 */ /* 0x000fc8000f8e183f */
[----:B------:R-:W-:-:S04]  /*3350*/  UIADD3 UR4, UR4, 0x98, URZ ;  /* 0x0000009804047890 */ /* 0x000fc8000fffe03f */
[----:B------:R-:W-:-:S09]  /*3360*/  UPRMT UR4, UR50, 0x654, UR4 ;  /* 0x0000065432047896 */ /* 0x000fd20008000004 */
[----:B------:R-:W-:Y:S03]  /*3370*/  SYNCS.ARRIVE.TRANS64.RED.A1T0 RZ, [UR4], RZ ;  /* 0x000000ffffff79a7 */ /* 0x000fe60008100404 */
.L_x_62:
[----:B------:R-:W-:Y:S05]  /*3380*/  BSYNC B0 ;  /* 0x0000000000007941 */ /* 0x000fea0003800000 */
.L_x_61:
[----:B------:R-:W-:-:S04]  /*3390*/  UIADD3 UR36, UR36, 0x1, URZ ;  /* 0x0000000124247890 */ /* 0x000fc8000fffe03f */
[----:B------:R-:W-:-:S04]  /*33a0*/  UISETP.NE.AND UP0, UPT, UR36, 0x3, UPT ;  /* 0x000000032400788c */ /* 0x000fc8000bf05270 */
[----:B------:R-:W-:-:S12]  /*33b0*/  USEL UR36, UR36, URZ, UP0 ;  /* 0x0000003f24247287 */ /* 0x000fd80008000000 */
.L_x_60:
[----:B------:R-:W-:Y:S01]  /*33c0*/  USHF.R.U32.HI UR4, URZ, 0x3, UR8 ;  /* 0x000000033f047899 */ /* 0x000fe20008011608 */
[----:B------:R-:W-:Y:S01]  /*33d0*/  BSSY B0, `(.L_x_64) ;  /* 0x000001d000007945 */ /* 0x000fe20003800000 */
[----:B------:R-:W-:Y:S02]  /*33e0*/  UISETP.GT.U32.AND UP0, UPT, UR8, 0x7, UPT ;  /* 0x000000070800788c */ /* 0x000fe4000bf04070 */
[----:B------:R-:W-:Y:S02]  /*33f0*/  ULOP3.LUT UR4, UR4, 0x1, URZ, 0xc0, !UPT ;  /* 0x0000000104047892 */ /* 0x000fe4000f8ec03f */
[----:B------:R-:W-:Y:S02]  /*3400*/  UISETP.LT.U32.AND UP1, UPT, UR49, 0x8, UP0 ;  /* 0x000000083100788c */ /* 0x000fe40008721070 */
[----:B------:R-:W-:Y:S02]  /*3410*/  UISETP.NE.U32.AND UP2, UPT, UR4, 0x1, UPT ;  /* 0x000000010400788c */ /* 0x000fe4000bf45070 */
[----:B------:R-:W-:-:S02]  /*3420*/  USEL UR5, URZ, 0x1, !UP1 ;  /* 0x000000013f057887 */ /* 0x000fc4000c800000 */
[----:B------:R-:W-:-:S04]  /*3430*/  UISETP.GT.U32.AND UP0, UPT, UR49, 0x7, !UP2 ;  /* 0x000000073100788c */ /* 0x000fc8000d704070 */
[----:B------:R-:W-:-:S04]  /*3440*/  USEL UR4, URZ, 0x1, !UP0 ;  /* 0x000000013f047887 */ /* 0x000fc8000c000000 */
[----:B------:R-:W-:Y:S01]  /*3450*/  ULOP3.LUT UR38, UR4, UR38, UR5, 0x96, !UPT ;  /* 0x0000002604267292 */ /* 0x000fe2000f8e9605 */
[----:B------:R-:W-:Y:S11]  /*3460*/  @!P0 BRA `(.L_x_65) ;  /* 0x00000000004c8947 */ /* 0x000ff60003800000 */
[----:B------:R-:W-:-:S13]  /*3470*/  ISETP.NE.AND P4, PT, R65, 0x3, PT ;  /* 0x000000034100780c */ /* 0x000fda0003f85270 */
[----:B------:R-:W-:Y:S05]  /*3480*/  @!P4 BRA `(.L_x_66) ;  /* 0x000000000004c947 */ /* 0x000fea0003800000 */
[----:B------:R-:W-:Y:S01]  /*3490*/  BPT.TRAP 0x1 ;  /* 0x000000040000795c */ /* 0x000fe20000300000 */
.L_x_66:
[----:B------:R-:W-:Y:S01]  /*34a0*/  SHF.L.U32 R15, R3, 0x1f, RZ ;  /* 0x0000001f030f7819 */ /* 0x000fe200000006ff */
[----:B------:R-:W-:Y:S01]  /*34b0*/  BSSY B1, `(.L_x_67) ;  /* 0x000000b000017945 */ /* 0x000fe20003800000 */
[C---:B--2---:R-:W-:Y:S01]  /*34c0*/  LEA R20, R12.reuse, UR51, 0x3 ;  /* 0x000000330c147c11 */ /* 0x044fe2000f8e18ff */
[----:B------:R-:W-:Y:S01]  /*34d0*/  @!P2 IMAD R12, R12, 0x1000, R27 ;  /* 0x000010000c0ca824 */ /* 0x000fe200078e021b */
[----:B------:R-:W-:Y:S02]  /*34e0*/  PLOP3.LUT P4, PT, PT, PT, PT, 0x8, 0x0 ;  /* 0x000000000000781c */ /* 0x000fe40003f8e170 */
[----:B------:R-:W-:Y:S01]  /*34f0*/  @!P2 PLOP3.LUT P4, PT, P5, PT, PT, 0x80, 0x0 ;  /* 0x000000000000a81c */ /* 0x000fe20002f8f070 */
[----:B------:R-:W2:Y:S01]  /*3500*/  SYNCS.PHASECHK.TRANS64.TRYWAIT P5, [R20+URZ+0x80], R15 ;  /* 0x0000800f140075a7 */ /* 0x000ea200080a017f */
[----:B------:R-:W-:-:S05]  /*3510*/  @!P2 LEA R12, R12, UR51, 0x1 ;  /* 0x000000330c0cac11 */ /* 0x000fca000f8e08ff */
[C---:B------:R-:W-:Y:S02]  /*3520*/  @!P2 VIADD R3, R12.reuse, 0x200 ;  /* 0x000002000c03a836 */ /* 0x040fe40000000000 */
[----:B------:R-:W-:-:S04]  /*3530*/  @!P2 VIADD R14, R12, 0x220 ;  /* 0x000002200c0ea836 */ /* 0x000fc80000000000 */
[----:B------:R-:W-:Y:S01]  /*3540*/  @P4 VIADD R14, R3, 0xffffffe0 ;  /* 0xffffffe0030e4836 */ /* 0x000fe20000000000 */
[----:B--2---:R-:W-:Y:S06]  /*3550*/  @!P5 BRA `(.L_x_68) ;  /* 0x00000038004cd947 */ /* 0x004fec0003800000 */
.L_x_141:
[----:B------:R-:W-:Y:S05]  /*3560*/  BSYNC B1 ;  /* 0x0000000000017941 */ /* 0x000fea0003800000 */
.L_x_67:
[----:B------:R-:W-:Y:S05]  /*3570*/  @!P2 WARPSYNC.ALL ;  /* 0x000000000000a948 */ /* 0x000fea0003800000 */
[----:B------:R4:W1:Y:S04]  /*3580*/  @!P2 LDSM.16.M88.4 R4, [R12+0x200] ;  /* 0x000200000c04a83b */ /* 0x0008680000000200 */
[----:B------:R4:W1:Y:S02]  /*3590*/  @!P2 LDSM.16.M88.4 R8, [R14] ;  /* 0x000000000e08a83b */ /* 0x0008640000000200 */
.L_x_65:
[----:B------:R-:W-:Y:S05]  /*35a0*/  BSYNC B0 ;  /* 0x0000000000007941 */ /* 0x000fea0003800000 */
.L_x_64:
[--C-:B-1--4-:R-:W-:Y:S02]  /*35b0*/  HADD2.F32 R12, -RZ, R4.reuse.H0_H0 ;  /* 0x20000004ff0c7230 */ /* 0x112fe40000004100 */
[C---:B------:R-:W-:Y:S01]  /*35c0*/  FMUL R41, R60.reuse, R41 ;  /* 0x000000293c297220 */ /* 0x040fe20000400000 */
[----:B------:R-:W-:Y:S02]  /*35d0*/  HADD2.F32 R4, -RZ, R4.H1_H1 ;  /* 0x30000004ff047230 */ /* 0x000fe40000004100 */
[C---:B------:R-:W-:Y:S01]  /*35e0*/  FMUL R62, R60.reuse, R40 ;  /* 0x000000283c3e7220 */ /* 0x040fe20000400000 */
[----:B------:R-:W-:Y:S02]  /*35f0*/  HADD2.F32 R24, -RZ, R6.H0_H0 ;  /* 0x20000006ff187230 */ /* 0x000fe40000004100 */
[----:B------:R-:W-:Y:S01]  /*3600*/  FMUL R3, R60, R42 ;  /* 0x0000002a3c037220 */ /* 0x000fe20000400000 */
[----:B--2---:R-:W-:Y:S02]  /*3610*/  HADD2.F32 R14, -RZ, R5.H0_H0 ;  /* 0x20000005ff0e7230 */ /* 0x004fe40000004100 */
[----:B------:R-:W-:Y:S01]  /*3620*/  FFMA R41, R59, R4, R41 ;  /* 0x000000043b297223 */ /* 0x000fe20000000029 */
[----:B------:R-:W-:-:S02]  /*3630*/  IMAD.U32 R4, RZ, RZ, UR10 ;  /* 0x0000000aff047e24 */ /* 0x000fc4000f8e00ff */
[C---:B------:R-:W-:Y:S01]  /*3640*/  FMUL R43, R60.reuse, R43 ;  /* 0x0000002b3c2b7220 */ /* 0x040fe20000400000 */
[----:B------:R-:W-:Y:S02]  /*3650*/  HADD2.F32 R20, -RZ, R5.H1_H1 ;  /* 0x30000005ff147230 */ /* 0x000fe40000004100 */
[C---:B------:R-:W-:Y:S01]  /*3660*/  FMUL R5, R60.reuse, R44 ;  /* 0x0000002c3c057220 */ /* 0x040fe20000400000 */
[----:B------:R-:W-:Y:S02]  /*3670*/  HADD2.F32 R6, -RZ, R6.H1_H1 ;  /* 0x30000006ff067230 */ /* 0x000fe40000004100 */
[C---:B------:R-:W-:Y:S01]  /*3680*/  FMUL R45, R60.reuse, R45 ;  /* 0x0000002d3c2d7220 */ /* 0x040fe20000400000 */
[--C-:B------:R-:W-:Y:S02]  /*3690*/  HADD2.F32 R26, -RZ, R7.reuse.H0_H0 ;  /* 0x20000007ff1a7230 */ /* 0x100fe40000004100 */
[----:B------:R-:W-:Y:S01]  /*36a0*/  FMUL R47, R60, R47 ;  /* 0x0000002f3c2f7220 */ /* 0x000fe20000400000 */
[----:B------:R-:W-:-:S02]  /*36b0*/  HADD2.F32 R28, -RZ, R7.H1_H1 ;  /* 0x30000007ff1c7230 */ /* 0x000fc40000004100 */
[C---:B------:R-:W-:Y:S01]  /*36c0*/  FMUL R7, R60.reuse, R46 ;  /* 0x0000002e3c077220 */ /* 0x040fe20000400000 */
[----:B------:R-:W-:Y:S02]  /*36d0*/  HADD2.F32 R30, -RZ, R8.H0_H0 ;  /* 0x20000008ff1e7230 */ /* 0x000fe40000004100 */
[C---:B------:R-:W-:Y:S01]  /*36e0*/  FMUL R15, R60.reuse, R48 ;  /* 0x000000303c0f7220 */ /* 0x040fe20000400000 */
[----:B------:R-:W-:Y:S02]  /*36f0*/  HADD2.F32 R36, -RZ, R10.H0_H0 ;  /* 0x2000000aff247230 */ /* 0x000fe40000004100 */
[C---:B------:R-:W-:Y:S01]  /*3700*/  FMUL R49, R60.reuse, R49 ;  /* 0x000000313c317220 */ /* 0x040fe20000400000 */
[----:B------:R-:W-:Y:S02]  /*3710*/  HADD2.F32 R8, -RZ, R8.H1_H1 ;  /* 0x30000008ff087230 */ /* 0x000fe40000004100 */
[----:B------:R-:W-:Y:S01]  /*3720*/  FMUL R21, R60, R50 ;  /* 0x000000323c157220 */ /* 0x000fe20000400000 */
[----:B------:R-:W-:-:S02]  /*3730*/  HADD2.F32 R32, -RZ, R9.H0_H0 ;  /* 0x20000009ff207230 */ /* 0x000fc40000004100 */
        /* <DEDUP_REMOVED lines=8> */
[----:B------:R-:W-:Y:S01]  /*37c0*/  FMUL R55, R60, R55 ;  /* 0x000000373c377220 */ /* 0x000fe20000400000 */
[----:B------:R-:W-:Y:S02]  /*37d0*/  IMAD R4, R4, 0x1000, R27 ;  /* 0x0000100004047824 */ /* 0x000fe400078e021b */
[C---:B------:R-:W-:Y:S01]  /*37e0*/  FFMA R12, R59.reuse, R12, R62 ;  /* 0x0000000c3b0c7223 */ /* 0x040fe2000000003e */
        /* <DEDUP_REMOVED lines=13> */
[----:B------:R-:W-:Y:S01]  /*38c0*/  FFMA R40, R59, R40, R55 ;  /* 0x000000283b287223 */ /* 0x000fe20000000037 */
[----:B------:R-:W-:Y:S01]  /*38d0*/  LEA R4, R4, UR51, 0x1 ;  /* 0x0000003304047c11 */ /* 0x000fe2000f8e08ff */
[----:B------:R-:W-:Y:S05]  /*38e0*/  WARPSYNC.ALL ;  /* 0x0000000000007948 */ /* 0x000fea0003800000 */
[----:B------:R-:W-:Y:S01]  /*38f0*/  F2FP.F16.F32.PACK_AB R36, R41, R12 ;  /* 0x0000000c2924723e */ /* 0x000fe200000000ff */
[----:B------:R-:W-:Y:S01]  /*3900*/  BSSY B0, `(.L_x_69) ;  /* 0x000001d000007945 */ /* 0x000fe20003800000 */
[----:B------:R-:W-:-:S02]  /*3910*/  F2FP.F16.F32.PACK_AB R37, R20, R3 ;  /* 0x000000031425723e */ /* 0x000fc400000000ff */
[----:B------:R-:W-:Y:S02]  /*3920*/  F2FP.F16.F32.PACK_AB R38, R6, R5 ;  /* 0x000000050626723e */ /* 0x000fe400000000ff */
[----:B------:R-:W-:Y:S02]  /*3930*/  F2FP.F16.F32.PACK_AB R39, R28, R7 ;  /* 0x000000071c27723e */ /* 0x000fe400000000ff */
[----:B------:R-:W-:Y:S02]  /*3940*/  F2FP.F16.F32.PACK_AB R8, R8, R15 ;  /* 0x0000000f0808723e */ /* 0x000fe400000000ff */
[----:B------:R-:W-:Y:S01]  /*3950*/  F2FP.F16.F32.PACK_AB R9, R34, R21 ;  /* 0x000000152209723e */ /* 0x000fe200000000ff */
[----:B------:R1:W-:Y:S01]  /*3960*/  STSM.16.M88.4 [R4+0x200], R36 ;  /* 0x0002002404007844 */ /* 0x0003e20000000200 */
[----:B------:R-:W-:Y:S02]  /*3970*/  F2FP.F16.F32.PACK_AB R10, R10, R23 ;  /* 0x000000170a0a723e */ /* 0x000fe400000000ff */
[----:B------:R-:W-:-:S02]  /*3980*/  F2FP.F16.F32.PACK_AB R11, R40, R25 ;  /* 0x00000019280b723e */ /* 0x000fc400000000ff */
[----:B------:R-:W-:-:S05]  /*3990*/  IADD3 R13, R13, 0x200, R4 ;  /* 0x000002000d0d7810 */ /* 0x000fca0007ffe004 */
[----:B------:R1:W-:Y:S01]  /*39a0*/  STSM.16.M88.4 [R13], R8 ;  /* 0x000000080d007844 */ /* 0x0003e20000000200 */
[----:B------:R-:W-:Y:S01]  /*39b0*/  @!PT LDS RZ, [RZ] ;  /* 0x00000000fffff984 */ /* 0x000fe20000000800 */
[----:B------:R-:W-:Y:S01]  /*39c0*/  @!PT LDS RZ, [RZ] ;  /* 0x00000000fffff984 */ /* 0x000fe20000000800 */
[----:B------:R-:W-:Y:S01]  /*39d0*/  @!PT LDS RZ, [RZ] ;  /* 0x00000000fffff984 */ /* 0x000fe20000000800 */
[----:B------:R-:W-:Y:S01]  /*39e0*/  @!PT LDS RZ, [RZ] ;  /* 0x00000000fffff984 */ /* 0x000fe20000000800 */
[----:B------:R2:W-:Y:S06]  /*39f0*/  MEMBAR.ALL.CTA ;  /* 0x0000000000007992 */ /* 0x0005ec0000008000 */
[----:B--2---:R-:W2:Y:S02]  /*3a00*/  FENCE.VIEW.ASYNC.S ;  /* 0x00000000000073c6 */ /* 0x004ea40000000000 */
[----:B--2---:R-:W-:Y:S06]  /*3a10*/  BAR.SYNC.DEFER_BLOCKING 0x1, 0x100 ;  /* 0x0044000000007b1d */ /* 0x004fec0000010000 */
[----:B------:R-:W-:Y:S05]  /*3a20*/  @P3 BRA `(.L_x_70) ;  /* 0x0000000000283947 */ /* 0x000fea0003800000 */
[----:B------:R-:W-:Y:S02]  /*3a30*/  ULEA UR4, UR10, UR51, 0xd ;  /* 0x000000330a047291 */ /* 0x000fe4000f8e683f */
[----:B------:R-:W-:Y:S02]  /*3a40*/  UIADD3 UR12, UP0, UR56, 0x4f0, URZ ;  /* 0x000004f0380c7890 */ /* 0x000fe4000ff1e03f */
[----:B------:R-:W-:Y:S02]  /*3a50*/  UIADD3 UR5, UR41, 0x20, URZ ;  /* 0x0000002029057890 */ /* 0x000fe4000fffe03f */
[----:B------:R-:W-:Y:S02]  /*3a60*/  UIADD3 UR4, UR4, 0x200, URZ ;  /* 0x0000020004047890 */ /* 0x000fe4000fffe03f */
[----:B------:R-:W-:Y:S01]  /*3a70*/  UIADD3.X UR13, URZ, UR57, URZ, UP0, !UPT ;  /* 0x000000393f0d7290 */ /* 0x000fe200087fe43f */
[----:B------:R-:W-:Y:S01]  /*3a80*/  UMOV UR6, UR42 ;  /* 0x0000002a00067c82 */ /* 0x000fe20008000000 */
[----:B------:R-:W-:-:S07]  /*3a90*/  UMOV UR7, UR43 ;  /* 0x0000002b00077c82 */ /* 0x000fce0008000000 */
[----:B------:R2:W-:Y:S01]  /*3aa0*/  UTMASTG.3D [UR4], [UR12] ;  /* 0x000000040c0073b5 */ /* 0x0005e20008010000 */
[----:B------:R0:W-:Y:S01]  /*3ab0*/  UTMACMDFLUSH ;  /* 0x00000000000079b7 */ /* 0x0001e20000000000 */
[----:B--2---:R-:W-:-:S04]  /*3ac0*/  DEPBAR.LE SB0, 0x1 ;  /* 0x000080400000791a */ /* 0x004fc80000000000 */
.L_x_70:
[----:B------:R-:W-:Y:S05]  /*3ad0*/  BSYNC B0 ;  /* 0x0000000000007941 */ /* 0x000fea0003800000 */
.L_x_69:
[----:B------:R-:W-:Y:S06]  /*3ae0*/  BAR.SYNC.DEFER_BLOCKING 0x1, 0x100 ;  /* 0x0044000000007b1d */ /* 0x000fec0000010000 */
[----:B------:R-:W-:Y:S04]  /*3af0*/  BSSY B0, `(.L_x_71) ;  /* 0x0000009000007945 */ /* 0x000fe80003800000 */
[----:B------:R-:W-:Y:S05]  /*3b00*/  @!P0 BRA `(.L_x_72) ;  /* 0x00000000001c8947 */ /* 0x000fea0003800000 */
[----:B------:R-:W-:-:S13]  /*3b10*/  ISETP.NE.AND P0, PT, R65, 0x3, PT ;  /* 0x000000034100780c */ /* 0x000fda0003f05270 */
[----:B------:R-:W-:Y:S05]  /*3b20*/  @!P0 BRA `(.L_x_73) ;  /* 0x0000000000048947 */ /* 0x000fea0003800000 */
[----:B------:R-:W-:Y:S01]  /*3b30*/  BPT.TRAP 0x1 ;  /* 0x000000040000795c */ /* 0x000fe20000300000 */
.L_x_73:
[----:B------:R-:W-:-:S04]  /*3b40*/  ULEA UR4, UR36, UR51, 0x3 ;  /* 0x0000003324047291 */ /* 0x000fc8000f8e183f */
[----:B------:R-:W-:-:S04]  /*3b50*/  UIADD3 UR4, UR4, 0x98, URZ ;  /* 0x0000009804047890 */ /* 0x000fc8000fffe03f */
[----:B------:R-:W-:-:S09]  /*3b60*/  UPRMT UR4, UR50, 0x654, UR4 ;  /* 0x0000065432047896 */ /* 0x000fd20008000004 */
[----:B------:R-:W-:Y:S03]  /*3b70*/  SYNCS.ARRIVE.TRANS64.RED.A1T0 RZ, [UR4], RZ ;  /* 0x000000ffffff79a7 */ /* 0x000fe60008100404 */
.L_x_72:
[----:B------:R-:W-:Y:S05]  /*3b80*/  BSYNC B0 ;  /* 0x0000000000007941 */ /* 0x000fea0003800000 */
.L_x_71:
[----:B------:R-:W-:Y:S01]  /*3b90*/  IADD3 R16, P0, R16, UR52, RZ ;  /* 0x0000003410107c10 */ /* 0x000fe2000ff1e0ff */
[----:B------:R-:W-:Y:S01]  /*3ba0*/  ULDC.64 UR4, c[0x0][0x8f8] ;  /* 0x00023e0000047ab9 */ /* 0x000fe20000000a00 */
[----:B------:R-:W-:Y:S01]  /*3bb0*/  UIADD3 UR36, UR36, 0x1, URZ ;  /* 0x0000000124247890 */ /* 0x000fe2000fffe03f */
[----:B------:R-:W-:Y:S01]  /*3bc0*/  PRMT R3, RZ, 0x7610, R3 ;  /* 0x00007610ff037816 */ /* 0x000fe20000000003 */
[----:B------:R-:W-:Y:S01]  /*3bd0*/  UMOV UR43, 0xffffffff ;  /* 0xffffffff002b7882 */ /* 0x000fe20000000000 */
[----:B------:R-:W-:Y:S01]  /*3be0*/  IADD3.X R17, R17, UR45, RZ, P0, !PT ;  /* 0x0000002d11117c10 */ /* 0x000fe200087fe4ff */
[----:B------:R-:W-:Y:S01]  /*3bf0*/  UISETP.NE.AND UP0, UPT, UR36, 0x3, UPT ;  /* 0x000000032400788c */ /* 0x000fe2000bf05270 */
[----:B------:R-:W-:Y:S01]  /*3c00*/  ISETP.GE.U32.AND P0, PT, R16, UR4, PT ;  /* 0x0000000410007c0c */ /* 0x000fe2000bf06070 */
[----:B------:R-:W-:Y:S02]  /*3c10*/  IMAD.MOV.U32 R23, RZ, RZ, -0x1 ;  /* 0xffffffffff177424 */ /* 0x000fe400078e00ff */
[----:B------:R-:W-:Y:S01]  /*3c20*/  USEL UR36, UR36, URZ, UP0 ;  /* 0x0000003f24247287 */ /* 0x000fe20008000000 */
[----:B------:R-:W-:Y:S01]  /*3c30*/  ISETP.GE.U32.AND.EX P0, PT, R17, UR5, PT, P0 ;  /* 0x0000000511007c0c */ /* 0x000fe2000bf06100 */
[----:B------:R-:W-:-:S12]  /*3c40*/  IMAD.MOV.U32 R62, RZ, RZ, -0x1 ;  /* 0xffffffffff3e7424 */ /* 0x000fd800078e00ff */
[----:B------:R-:W-:Y:S05]  /*3c50*/  @P0 BRA `(.L_x_74) ;  /* 0x0000000400600947 */ /* 0x000fea0003800000 */
[----:B-1----:R-:W1:Y:S01]  /*3c60*/  LDC.64 R10, c[0x0][0x8d0] ;  /* 0x00023400ff0a7b82 */ /* 0x002e620000000a00 */
[----:B------:R-:W2:Y:S01]  /*3c70*/  S2R R23, SR_CTAID.X ;  /* 0x0000000000177919 */ /* 0x000ea20000002500 */
[----:B------:R-:W-:Y:S02]  /*3c80*/  IMAD.MOV.U32 R8, RZ, RZ, R16 ;  /* 0x000000ffff087224 */ /* 0x000fe400078e0010 */
[----:B------:R-:W-:-:S04]  /*3c90*/  IMAD.MOV.U32 R9, RZ, RZ, R17 ;  /* 0x000000ffff097224 */ /* 0x000fc800078e0011 */
[----:B------:R-:W4:Y:S08]  /*3ca0*/  LDC R12, c[0x0][0x8d8] ;  /* 0x00023600ff0c7b82 */ /* 0x000f300000000800 */
[----:B------:R-:W2:Y:S01]  /*3cb0*/  LDC.64 R14, c[0x0][0x8c8] ;  /* 0x00023200ff0e7b82 */ /* 0x000ea20000000a00 */
[----:B-1----:R-:W-:-:S04]  /*3cc0*/  ISETP.NE.U32.AND P0, PT, R10, RZ, PT ;  /* 0x000000ff0a00720c */ /* 0x002fc80003f05070 */
[----:B------:R-:W-:-:S13]  /*3cd0*/  ISETP.NE.AND.EX P0, PT, R11, RZ, PT, P0 ;  /* 0x000000ff0b00720c */ /* 0x000fda0003f05300 */
[----:B--2-4-:R-:W-:Y:S05]  /*3ce0*/  @!P0 BRA `(.L_x_75) ;  /* 0x0000000000288947 */ /* 0x014fea0003800000 */
        /* <DEDUP_REMOVED lines=10> */
.L_x_75:
[----:B------:R-:W1:Y:S01]  /*3d90*/  S2R R13, SR_CTAID.Y ;  /* 0x00000000000d7919 */ /* 0x000e620000002600 */
[-CC-:B------:R-:W-:Y:S01]  /*3da0*/  SHF.R.U64 R31, R8, R12.reuse, R9.reuse ;  /* 0x0000000c081f7219 */ /* 0x180fe20000001209 */
[----:B------:R-:W2:Y:S01]  /*3db0*/  LDC.64 R20, c[0x0][0x8e8] ;  /* 0x00023a00ff147b82 */ /* 0x000ea20000000a00 */
[----:B------:R-:W-:Y:S01]  /*3dc0*/  SHF.R.U32.HI R3, RZ, R12, R9 ;  /* 0x0000000cff037219 */ /* 0x000fe20000011609 */
[----:B------:R-:W-:Y:S01]  /*3dd0*/  ULDC UR4, c[0x0][0x150] ;  /* 0x0000540000047ab9 */ /* 0x000fe20000000800 */
[----:B------:R-:W-:Y:S02]  /*3de0*/  IADD3 R7, P0, RZ, -R31, RZ ;  /* 0x8000001fff077210 */ /* 0x000fe40007f1e0ff */
[----:B------:R-:W-:-:S03]  /*3df0*/  I2FP.F32.U32 R9, R23 ;  /* 0x0000001700097245 */ /* 0x000fc60000201000 */
[----:B------:R-:W4:Y:S01]  /*3e00*/  LDC R8, c[0x0][0x8c0] ;  /* 0x00023000ff087b82 */ /* 0x000f220000000800 */
[----:B------:R-:W-:Y:S02]  /*3e10*/  IMAD.X R3, RZ, RZ, ~R3, P0 ;  /* 0x000000ffff037224 */ /* 0x000fe400000e0e03 */
[----:B------:R-:W-:Y:S01]  /*3e20*/  FMUL R9, R9, UR4 ;  /* 0x0000000409097c20 */ /* 0x000fe20008400000 */
[----:B------:R-:W-:Y:S01]  /*3e30*/  IMAD.WIDE.U32 R4, R7, R14, R16 ;  /* 0x0000000e07047225 */ /* 0x000fe200078e0010 */
[----:B------:R-:W-:-:S03]  /*3e40*/  ULDC UR4, c[0x0][0x154] ;  /* 0x0000550000047ab9 */ /* 0x000fc60000000800 */
[----:B------:R-:W-:Y:S01]  /*3e50*/  IMAD R6, R3, R14, RZ ;  /* 0x0000000e03067224 */ /* 0x000fe200078e02ff */
[----:B------:R-:W5:Y:S01]  /*3e60*/  LDC R11, c[0x0][0x900] ;  /* 0x00024000ff0b7b82 */ /* 0x000f620000000800 */
[----:B------:R-:W3:Y:S02]  /*3e70*/  F2I.U32.TRUNC.NTZ R9, R9 ;  /* 0x0000000900097305 */ /* 0x000ee4000020f000 */
[----:B------:R-:W-:-:S04]  /*3e80*/  IMAD R3, R7, R15, R6 ;  /* 0x0000000f07037224 */ /* 0x000fc800078e0206 */
[----:B------:R-:W-:Y:S01]  /*3e90*/  IMAD.IADD R3, R5, 0x1, R3 ;  /* 0x0000000105037824 */ /* 0x000fe200078e0203 */
[----:B------:R-:W5:Y:S01]  /*3ea0*/  LDC R14, c[0x0][0x8b0] ;  /* 0x00022c00ff0e7b82 */ /* 0x000f620000000800 */
[----:B--2---:R-:W-:-:S04]  /*3eb0*/  ISETP.NE.U32.AND P0, PT, R20, RZ, PT ;  /* 0x000000ff1400720c */ /* 0x004fc80003f05070 */
[----:B------:R-:W-:-:S03]  /*3ec0*/  ISETP.NE.AND.EX P0, PT, R21, RZ, PT, P0 ;  /* 0x000000ff1500720c */ /* 0x000fc60003f05300 */
[----:B------:R-:W2:Y:S01]  /*3ed0*/  LDC R6, c[0x0][0x144] ;  /* 0x00005100ff067b82 */ /* 0x000ea20000000800 */
[-C--:B----4-:R-:W-:Y:S01]  /*3ee0*/  SHF.R.U64 R12, R4, R8.reuse, R3 ;  /* 0x00000008040c7219 */ /* 0x090fe20000001203 */
[----:B---3--:R-:W-:Y:S01]  /*3ef0*/  IMAD.MOV R9, RZ, RZ, -R9 ;  /* 0x000000ffff097224 */ /* 0x008fe200078e0a09 */
[----:B-1----:R-:W-:Y:S02]  /*3f00*/  I2FP.F32.U32 R4, R13 ;  /* 0x0000000d00047245 */ /* 0x002fe40000201000 */
[----:B------:R-:W-:-:S03]  /*3f10*/  SHF.R.U32.HI R3, RZ, R8, R3 ;  /* 0x00000008ff037219 */ /* 0x000fc60000011603 */
[----:B------:R-:W1:Y:S01]  /*3f20*/  LDC R24, c[0x0][0x148] ;  /* 0x00005200ff187b82 */ /* 0x000e620000000800 */
[----:B------:R-:W-:Y:S01]  /*3f30*/  FMUL R7, R4, UR4 ;  /* 0x0000000404077c20 */ /* 0x000fe20008400000 */
[----:B------:R-:W-:Y:S01]  /*3f40*/  IMAD.MOV.U32 R4, RZ, RZ, -0x1 ;  /* 0xffffffffff047424 */ /* 0x000fe200078e00ff */
[-C--:B-----5:R-:W-:Y:S02]  /*3f50*/  SHF.L.U32 R29, R0, R11.reuse, RZ ;  /* 0x0000000b001d7219 */ /* 0x0a0fe400000006ff */
[----:B------:R3:W4:Y:S02]  /*3f60*/  F2I.U32.TRUNC.NTZ R15, R7 ;  /* 0x00000007000f7305 */ /* 0x000724000020f000 */
[----:B------:R-:W-:Y:S01]  /*3f70*/  SHF.L.U32 R4, R4, R11, RZ ;  /* 0x0000000b04047219 */ /* 0x000fe200000006ff */
[----:B------:R-:W1:Y:S01]  /*3f80*/  LDC R25, c[0x0][0x8a8] ;  /* 0x00022a00ff197b82 */ /* 0x000e620000000800 */
[-CC-:B------:R-:W-:Y:S02]  /*3f90*/  SHF.R.U64 R10, R12, R14.reuse, R3.reuse ;  /* 0x0000000e0c0a7219 */ /* 0x180fe40000001203 */
[----:B------:R-:W-:-:S04]  /*3fa0*/  SHF.R.U32.HI R3, RZ, R14, R3 ;  /* 0x0000000eff037219 */ /* 0x000fc80000011603 */
[----:B------:R-:W-:Y:S01]  /*3fb0*/  SHF.R.U64 R14, R10, R11, R3 ;  /* 0x0000000b0a0e7219 */ /* 0x000fe20000001203 */
[----:B------:R-:W1:Y:S01]  /*3fc0*/  LDC R27, c[0x0][0x8f0] ;  /* 0x00023c00ff1b7b82 */ /* 0x000e620000000800 */
[----:B--2---:R-:W-:Y:S01]  /*3fd0*/  IMAD R26, R6, R9, R23 ;  /* 0x00000009061a7224 */ /* 0x004fe200078e0217 */
[----:B------:R-:W-:Y:S02]  /*3fe0*/  LOP3.LUT R23, RZ, R4, RZ, 0x33, !PT ;  /* 0x00000004ff177212 */ /* 0x000fe400078e33ff */
[----:B------:R-:W-:Y:S01]  /*3ff0*/  SHF.R.U32.HI R5, RZ, R11, R3 ;  /* 0x0000000bff057219 */ /* 0x000fe20000011603 */
[----:B------:R-:W-:-:S03]  /*4000*/  IMAD.MOV.U32 R4, RZ, RZ, R14 ;  /* 0x000000ffff047224 */ /* 0x000fc600078e000e */
[----:B------:R-:W2:Y:S08]  /*4010*/  LDC R28, c[0x0][0x8e0] ;  /* 0x00023800ff1c7b82 */ /* 0x000eb00000000800 */
[----:B------:R-:W1:Y:S01]  /*4020*/  LDC R30, c[0x0][0x8b8] ;  /* 0x00022e00ff1e7b82 */ /* 0x000e620000000800 */
[----:B---34-:R-:W-:Y:S05]  /*4030*/  @!P0 BRA `(.L_x_76) ;  /* 0x0000000000288947 */ /* 0x018fea0003800000 */
[----:B------:R-:W3:Y:S02]  /*4040*/  LDC R3, c[0x0][0x8f4] ;  /* 0x00023d00ff037b82 */ /* 0x000ee40000000800 */
[----:B---3--:R-:W-:-:S05]  /*4050*/  IADD3 R3, P0, R14, R3, RZ ;  /* 0x000000030e037210 */ /* 0x008fca0007f1e0ff */
        /* <DEDUP_REMOVED lines=8> */
.L_x_76:
[----:B------:R-:W-:Y:S01]  /*40e0*/  ISETP.NE.AND P0, PT, R2, 0x1, PT ;  /* 0x000000010200780c */ /* 0x000fe20003f05270 */
[----:B------:R-:W-:Y:S01]  /*40f0*/  IMAD.MOV R15, RZ, RZ, -R15 ;  /* 0x000000ffff0f7224 */ /* 0x000fe200078e0a0f */
[----:B-1----:R-:W-:Y:S01]  /*4100*/  SHF.R.U64 R0, R4, R27, R5 ;  /* 0x0000001b04007219 */ /* 0x002fe20000001205 */
[----:B------:R-:W-:Y:S01]  /*4110*/  VIADD R5, R25, 0xffffffff ;  /* 0xffffffff19057836 */ /* 0x000fe20000000000 */
[----:B------:R-:W-:Y:S02]  /*4120*/  LOP3.LUT R23, R10, R23, RZ, 0xc0, !PT ;  /* 0x000000170a177212 */ /* 0x000fe400078ec0ff */
[----:B------:R-:W-:Y:S01]  /*4130*/  R2UR UR43, R31 ;  /* 0x000000001f2b72ca */ /* 0x000fe200000e0000 */
[----:B------:R-:W-:Y:S01]  /*4140*/  IMAD.MOV R3, RZ, RZ, -R0 ;  /* 0x000000ffff037224 */ /* 0x000fe200078e0a00 */
[----:B------:R-:W-:Y:S01]  /*4150*/  LOP3.LUT R5, R12, R5, RZ, 0xc0, !PT ;  /* 0x000000050c057212 */ /* 0x000fe200078ec0ff */
[----:B------:R-:W-:Y:S02]  /*4160*/  IMAD R23, R29, R0, R23 ;  /* 0x000000001d177224 */ /* 0x000fe400078e0217 */
[----:B--2---:R-:W-:-:S02]  /*4170*/  IMAD R0, R3, R28, R14 ;  /* 0x0000001c03007224 */ /* 0x004fc400078e020e */
[----:B------:R-:W-:Y:S02]  /*4180*/  @P0 IMAD R26, R24, R15, R13 ;  /* 0x0000000f181a0224 */ /* 0x000fe400078e020d */
[----:B------:R-:W-:Y:S02]  /*4190*/  IMAD R0, R0, R25, R5 ;  /* 0x0000001900007224 */ /* 0x000fe400078e0205 */
[----:B------:R-:W-:Y:S02]  /*41a0*/  IMAD R23, R23, R30, R26 ;  /* 0x0000001e17177224 */ /* 0x000fe400078e021a */
[----:B------:R-:W-:-:S03]  /*41b0*/  IMAD.MOV.U32 R3, RZ, RZ, 0x1 ;  /* 0x00000001ff037424 */ /* 0x000fc600078e00ff */
[----:B------:R-:W-:Y:S02]  /*41c0*/  SEL R62, R0, R23, !P0 ;  /* 0x00000017003e7207 */ /* 0x000fe40004000000 */
[----:B------:R-:W-:-:S07]  /*41d0*/  SEL R23, R23, R0, !P0 ;  /* 0x0000000017177207 */ /* 0x000fce0004000000 */
.L_x_74:
[----:B------:R-:W-:Y:S01]  /*41e0*/  UIADD3 UR47, UR10, 0x1, URZ ;  /* 0x000000010a2f7890 */ /* 0x000fe2000fffe03f */
[----:B------:R-:W-:Y:S01]  /*41f0*/  LOP3.LUT P0, RZ, R3, 0xff, RZ, 0xc0, !PT ;  /* 0x000000ff03ff7812 */ /* 0x000fe2000780c0ff */
[----:B------:R-:W-:Y:S02]  /*4200*/  ULOP3.LUT UR39, UR8, 0x7, URZ, 0xc0, !UPT ;  /* 0x0000000708277892 */ /* 0x000fe4000f8ec03f */
[----:B------:R-:W-:Y:S02]  /*4210*/  UISETP.NE.AND UP0, UPT, UR47, 0x3, UPT ;  /* 0x000000032f00788c */ /* 0x000fe4000bf05270 */
[----:B------:R-:W-:Y:S02]  /*4220*/  UIADD3 UR37, UR37, 0x2, URZ ;  /* 0x0000000225257890 */ /* 0x000fe4000fffe03f */
[----:B------:R-:W-:Y:S02]  /*4230*/  USEL UR48, URZ, 0x1, UP0 ;  /* 0x000000013f307887 */ /* 0x000fe40008000000 */
[----:B------:R-:W-:-:S02]  /*4240*/  USEL UR47, UR47, URZ, UP0 ;  /* 0x0000003f2f2f7287 */ /* 0x000fc40008000000 */
[----:B------:R-:W-:Y:S02]  /*4250*/  ULOP3.LUT UR48, UR9, UR48, URZ, 0x3c, !UPT ;  /* 0x0000003009307292 */ /* 0x000fe4000f8e3c3f */
[----:B------:R-:W-:Y:S10]  /*4260*/  @P0 BRA `(.L_x_77) ;  /* 0xffffffd400400947 */ /* 0x000ff4000383ffff */
[----:B------:R-:W-:-:S13]  /*4270*/  PLOP3.LUT P0, PT, PT, PT, PT, 0x8, 0x0 ;  /* 0x000000000000781c */ /* 0x000fda0003f0e170 */
.L_x_22:
[----:B------:R-:W-:Y:S05]  /*4280*/  @P0 BRA `(.L_x_14) ;  /* 0x0000002800b80947 */ /* 0x000fea0003800000 */
[----:B------:R-:W-:Y:S01]  /*4290*/  ULDC.64 UR6, c[0x0][0x588] ;  /* 0x0001620000067ab9 */ /* 0x000fe20000000a00 */
[----:B------:R-:W-:Y:S01]  /*42a0*/  ISETP.NE.AND.EX P1, PT, R67, RZ, PT, P1 ;  /* 0x000000ff4300720c */ /* 0x000fe20003f25310 */
[----:B------:R-:W-:-:S04]  /*42b0*/  DEPBAR.LE SB0, 0x0 ;  /* 0x000080000000791a */ /* 0x000fc80000000000 */
[----:B------:R-:W-:Y:S01]  /*42c0*/  ISETP.NE.U32.AND P0, PT, RZ, UR6, PT ;  /* 0x00000006ff007c0c */ /* 0x000fe2000bf05070 */
[----:B------:R-:W-:Y:S03]  /*42d0*/  BSSY B0, `(.L_x_78) ;  /* 0x0000014000007945 */ /* 0x000fe60003800000 */
[----:B------:R-:W-:-:S13]  /*42e0*/  ISETP.NE.AND.EX P0, PT, RZ, UR7, PT, P0 ;  /* 0x00000007ff007c0c */ /* 0x000fda000bf05300 */
[----:B------:R-:W-:Y:S05]  /*42f0*/  @P0 BRA P1, `(.L_x_79) ;  /* 0x0000000000440947 */ /* 0x000fea0000800000 */
[----:B------:R-:W-:-:S04]  /*4300*/  ISETP.NE.U32.AND P0, PT, R66, RZ, PT ;  /* 0x000000ff4200720c */ /* 0x000fc80003f05070 */
[----:B------:R-:W-:-:S13]  /*4310*/  ISETP.NE.AND.EX P0, PT, R67, RZ, PT, P0 ;  /* 0x000000ff4300720c */ /* 0x000fda0003f05300 */
[----:B------:R-:W-:Y:S05]  /*4320*/  @!P0 BRA `(.L_x_80) ;  /* 0x00000000002c8947 */ /* 0x000fea0003800000 */
[----:B------:R-:W-:-:S13]  /*4330*/  LOP3.LUT P0, RZ, R58, 0xff, RZ, 0xc0, !PT ;  /* 0x000000ff3aff7812 */ /* 0x000fda000780c0ff */
[----:B------:R-:W-:Y:S05]  /*4340*/  @!P0 BRA `(.L_x_81) ;  /* 0x0000000000108947 */ /* 0x000fea0003800000 */
[----:B-----5:R-:W-:-:S13]  /*4350*/  FSETP.NEU.AND P0, PT, R59, RZ, PT ;  /* 0x000000ff3b00720b */ /* 0x020fda0003f0d000 */
[----:B------:R-:W-:Y:S05]  /*4360*/  @!P0 BREAK B0 ;  /* 0x0000000000008942 */ /* 0x000fea0003800000 */
[----:B------:R-:W-:Y:S05]  /*4370*/  @P0 BRA `(.L_x_79) ;  /* 0x0000000000240947 */ /* 0x000fea0003800000 */
[----:B------:R-:W-:Y:S05]  /*4380*/  BRA `(.L_x_14) ;  /* 0x0000002800787947 */ /* 0x000fea0003800000 */
.L_x_81:
[----:B------:R-:W-:-:S04]  /*4390*/  ISETP.NE.U32.AND P0, PT, RZ, UR6, PT ;  /* 0x00000006ff007c0c */ /* 0x000fc8000bf05070 */
[----:B------:R-:W-:-:S13]  /*43a0*/  ISETP.NE.AND.EX P0, PT, RZ, UR7, PT, P0 ;  /* 0x00000007ff007c0c */ /* 0x000fda000bf05300 */
[----:B------:R-:W-:Y:S05]  /*43b0*/  @!P0 BREAK B0 ;  /* 0x0000000000008942 */ /* 0x000fea0003800000 */
[----:B------:R-:W-:Y:S05]  /*43c0*/  @P0 BRA `(.L_x_79) ;  /* 0x0000000000100947 */ /* 0x000fea0003800000 */
[----:B------:R-:W-:Y:S05]  /*43d0*/  BRA `(.L_x_14) ;  /* 0x0000002800647947 */ /* 0x000fea0003800000 */
.L_x_80:
[----:B-----5:R-:W-:-:S13]  /*43e0*/  FSETP.NEU.AND P0, PT, R59, RZ, PT ;  /* 0x000000ff3b00720b */ /* 0x020fda0003f0d000 */
[----:B------:R-:W-:Y:S05]  /*43f0*/  @!P0 BREAK B0 ;  /* 0x0000000000008942 */ /* 0x000fea0003800000 */
[----:B------:R-:W-:Y:S05]  /*4400*/  @!P0 BRA `(.L_x_14) ;  /* 0x0000002800588947 */ /* 0x000fea0003800000 */
.L_x_79:
[----:B-1----:R-:W-:Y:S05]  /*4410*/  BSYNC B0 ;  /* 0x0000000000007941 */ /* 0x002fea0003800000 */
.L_x_78:
[----:B------:R-:W-:-:S04]  /*4420*/  LOP3.LUT R19, R19, 0x1, RZ, 0xfc, !PT ;  /* 0x0000000113137812 */ /* 0x000fc800078efcff */
[----:B------:R-:W-:-:S13]  /*4430*/  ISETP.NE.AND P0, PT, R19, 0x3, PT ;  /* 0x000000031300780c */ /* 0x000fda0003f05270 */
[----:B------:R-:W-:Y:S05]  /*4440*/  @!P0 BRA `(.L_x_82) ;  /* 0x0000000000048947 */ /* 0x000fea0003800000 */
[----:B------:R-:W-:Y:S01]  /*4450*/  BPT.TRAP 0x1 ;  /* 0x000000040000795c */ /* 0x000fe20000300000 */
.L_x_82:
[----:B------:R-:W1:Y:S01]  /*4460*/  S2UR UR5, SR_CgaCtaId ;  /* 0x00000000000579c3 */ /* 0x000e620000008800 */
[----:B------:R-:W-:Y:S02]  /*4470*/  UMOV UR4, 0x400 ;  /* 0x0000040000047882 */ /* 0x000fe40000000000 */
[----:B-1----:R-:W-:-:S04]  /*4480*/  ULEA UR4, UR5, UR4, 0x18 ;  /* 0x0000000405047291 */ /* 0x002fc8000f8ec03f */
[----:B------:R-:W-:-:S04]  /*4490*/  ULEA UR4, UR36, UR4, 0x3 ;  /* 0x0000000424047291 */ /* 0x000fc8000f8e183f */
[----:B------:R-:W-:-:S04]  /*44a0*/  UIADD3 UR4, UR4, 0x98, URZ ;  /* 0x0000009804047890 */ /* 0x000fc8000fffe03f */
[----:B------:R-:W-:-:S09]  /*44b0*/  UPRMT UR4, UR5, 0x654, UR4 ;  /* 0x0000065405047896 */ /* 0x000fd20008000004 */
[----:B------:R-:W-:Y:S01]  /*44c0*/  SYNCS.ARRIVE.TRANS64.RED.A1T0 RZ, [UR4], RZ ;  /* 0x000000ffffff79a7 */ /* 0x000fe20008100404 */
[----:B------:R-:W-:Y:S05]  /*44d0*/  BRA `(.L_x_14) ;  /* 0x0000002800247947 */ /* 0x000fea0003800000 */
.L_x_13:
[----:B------:R-:W-:Y:S01]  /*44e0*/  ULDC.64 UR4, c[0x0][0x8f8] ;  /* 0x00023e0000047ab9 */ /* 0x000fe20000000a00 */
[----:B------:R-:W-:Y:S01]  /*44f0*/  PRMT R10, RZ, 0x7610, R10 ;  /* 0x00007610ff0a7816 */ /* 0x000fe2000000000a */
[----:B------:R-:W-:Y:S01]  /*4500*/  IMAD.MOV.U32 R20, RZ, RZ, -0x1 ;  /* 0xffffffffff147424 */ /* 0x000fe200078e00ff */
[----:B------:R-:W-:Y:S01]  /*4510*/  ISETP.GE.U32.AND P0, PT, R16, UR4, PT ;  /* 0x0000000410007c0c */ /* 0x000fe2000bf06070 */
[----:B------:R-:W-:Y:S02]  /*4520*/  IMAD.MOV.U32 R13, RZ, RZ, -0x1 ;  /* 0xffffffffff0d7424 */ /* 0x000fe400078e00ff */
[----:B------:R-:W-:Y:S01]  /*4530*/  IMAD.MOV.U32 R12, RZ, RZ, -0x1 ;  /* 0xffffffffff0c7424 */ /* 0x000fe200078e00ff */
[----:B------:R-:W-:-:S13]  /*4540*/  ISETP.GE.U32.AND.EX P0, PT, R17, UR5, PT, P0 ;  /* 0x0000000511007c0c */ /* 0x000fda000bf06100 */
        /* <DEDUP_REMOVED lines=19> */
.L_x_84:
        /* <DEDUP_REMOVED lines=10> */
[----:B------:R-:W-:-:S03]  /*4720*/  IMAD R13, R13, R29, R12 ;  /* 0x0000001d0d0d7224 */ /* 0x000fc600078e020c */
        /* <DEDUP_REMOVED lines=28> */
.L_x_85:
[----:B------:R-:W-:Y:S01]  /*48f0*/  ISETP.NE.AND P0, PT, R2, 0x1, PT ;  /* 0x000000010200780c */ /* 0x000fe20003f05270 */
[----:B------:R-:W-:Y:S01]  /*4900*/  USHF.L.U32 UR4, UR46, UR4, URZ ;  /* 0x000000042e047299 */ /* 0x000fe2000800063f */
[----:B--2---:R-:W-:Y:S01]  /*4910*/  SHF.R.U64 R10, R10, R28, R11 ;  /* 0x0000001c0a0a7219 */ /* 0x004fe2000000120b */
[----:B------:R-:W-:Y:S01]  /*4920*/  VIADD R13, R27, 0xffffffff ;  /* 0xffffffff1b0d7836 */ /* 0x000fe20000000000 */
[----:B------:R-:W-:Y:S01]  /*4930*/  LOP3.LUT R7, R25, R32, RZ, 0xc0, !PT ;  /* 0x0000002019077212 */ /* 0x000fe200078ec0ff */
[----:B------:R-:W-:Y:S02]  /*4940*/  IMAD.MOV.U32 R12, RZ, RZ, R23 ;  /* 0x000000ffff0c7224 */ /* 0x000fe400078e0017 */
[----:B------:R-:W-:Y:S02]  /*4950*/  IMAD.MOV R11, RZ, RZ, -R10 ;  /* 0x000000ffff0b7224 */ /* 0x000fe400078e0a0a */
[----:B------:R-:W-:Y:S02]  /*4960*/  IMAD R7, R10, UR4, R7 ;  /* 0x000000040a077c24 */ /* 0x000fe4000f8e0207 */
[----:B------:R-:W-:-:S02]  /*4970*/  IMAD.MOV.U32 R10, RZ, RZ, 0x1 ;  /* 0x00000001ff0a7424 */ /* 0x000fc400078e00ff */
[----:B------:R-:W-:Y:S01]  /*4980*/  @P0 IMAD R8, R9, R24, R6 ;  /* 0x0000001809080224 */ /* 0x000fe200078e0206 */
[----:B------:R-:W-:Y:S01]  /*4990*/  LOP3.LUT R9, R20, R13, RZ, 0xc0, !PT ;  /* 0x0000000d14097212 */ /* 0x000fe200078ec0ff */
[----:B---3--:R-:W-:Y:S02]  /*49a0*/  IMAD R6, R11, R29, R26 ;  /* 0x0000001d0b067224 */ /* 0x008fe400078e021a */
[----:B----4-:R-:W-:Y:S02]  /*49b0*/  IMAD R8, R7, R33, R8 ;  /* 0x0000002107087224 */ /* 0x010fe400078e0208 */
[----:B------:R-:W-:-:S05]  /*49c0*/  IMAD R7, R6, R27, R9 ;  /* 0x0000001b06077224 */ /* 0x000fca00078e0209 */
[----:B------:R-:W-:Y:S02]  /*49d0*/  SEL R13, R7, R8, !P0 ;  /* 0x00000008070d7207 */ /* 0x000fe40004000000 */
[----:B------:R-:W-:-:S07]  /*49e0*/  SEL R20, R8, R7, !P0 ;  /* 0x0000000708147207 */ /* 0x000fce0004000000 */
.L_x_83:
[----:B------:R-:W-:-:S08]  /*49f0*/  NOP ;  /* 0x0000000000007918 */ /* 0x000fd00000000000 */
[----:B------:R-:W2:-:S00]  /*4a00*/  USETMAXREG.DEALLOC.CTAPOOL 0x28 ;  /* 0x00000028000079c8 */ /* 0x000e8000080e0500 */
[----:B--2---:R-:W-:-:S13]  /*4a10*/  ISETP.NE.AND P0, PT, R0, 0x1, PT ;  /* 0x000000010000780c */ /* 0x004fda0003f05270 */
[----:B------:R-:W-:Y:S05]  /*4a20*/  @!P0 BRA `(.L_x_14) ;  /* 0x0000002000d08947 */ /* 0x000fea0003800000 */
[----:B------:R-:W-:Y:S05]  /*4a30*/  @!P4 BRA `(.L_x_86) ;  /* 0x000000100054c947 */ /* 0x000fea0003800000 */
[----:B------:R-:W-:-:S04]  /*4a40*/  PRMT R3, R3, 0x9910, RZ ;  /* 0x0000991003037816 */ /* 0x000fc800000000ff */
[----:B------:R-:W-:-:S04]  /*4a50*/  ISETP.NE.AND P0, PT, R3, RZ, PT ;  /* 0x000000ff0300720c */ /* 0x000fc80003f05270 */
[----:B------:R-:W-:-:S13]  /*4a60*/  ISETP.NE.OR P0, PT, R0, 0x2, !P0 ;  /* 0x000000020000780c */ /* 0x000fda0004705670 */
[----:B------:R-:W-:Y:S05]  /*4a70*/  @P0 BRA `(.L_x_14) ;  /* 0x0000002000bc0947 */ /* 0x000fea0003800000 */
[----:B------:R-:W-:-:S13]  /*4a80*/  LOP3.LUT P1, RZ, R10, 0xff, RZ, 0xc0, !PT ;  /* 0x000000ff0aff7812 */ /* 0x000fda000782c0ff */
[----:B------:R-:W-:Y:S05]  /*4a90*/  @!P1 BRA `(.L_x_87) ;  /* 0x0000000000189947 */ /* 0x000fea0003800000 */
[----:B------:R-:W-:Y:S01]  /*4aa0*/  UMOV UR4, 0x400 ;  /* 0x0000040000047882 */ /* 0x000fe20000000000 */
[----:B------:R-:W-:Y:S01]  /*4ab0*/  IMAD.MOV.U32 R0, RZ, RZ, RZ ;  /* 0x000000ffff007224 */ /* 0x000fe200078e00ff */
[----:B-1----:R-:W-:-:S04]  /*4ac0*/  ULEA UR4, UR44, UR4, 0x18 ;  /* 0x000000042c047291 */ /* 0x002fc8000f8ec03f */
[----:B------:R-:W-:-:S05]  /*4ad0*/  SHF.L.U32 R0, R0, 0x1f, RZ ;  /* 0x0000001f00007819 */ /* 0x000fca00000006ff */
[----:B------:R-:W1:Y:S02]  /*4ae0*/  SYNCS.PHASECHK.TRANS64.TRYWAIT P0, [UR4+0xb8], R0 ;  /* 0x0000b800ff0075a7 */ /* 0x000e640008000144 */
[----:B-1----:R-:W-:Y:S05]  /*4af0*/  @!P0 BRA `(.L_x_88) ;  /* 0x0000002000f88947 */ /* 0x002fea0003800000 */
.L_x_87:
[----:B------:R-:W-:Y:S01]  /*4b00*/  PRMT R9, RZ, 0x7610, R9 ;  /* 0x00007610ff097816 */ /* 0x000fe20000000009 */
[----:B------:R-:W-:Y:S06]  /*4b10*/  @P2 BRA `(.L_x_89) ;  /* 0x0000000000242947 */ /* 0x000fec0003800000 */
[----:B------:R-:W-:Y:S02]  /*4b20*/  ULDC.64 UR4, c[0x0][0x588] ;  /* 0x0001620000047ab9 */ /* 0x000fe40000000a00 */
[----:B------:R-:W-:-:S04]  /*4b30*/  ISETP.NE.U32.AND P0, PT, RZ, UR4, PT ;  /* 0x00000004ff007c0c */ /* 0x000fc8000bf05070 */
[----:B------:R-:W-:-:S13]  /*4b40*/  ISETP.NE.AND.EX P0, PT, RZ, UR5, PT, P0 ;  /* 0x00000005ff007c0c */ /* 0x000fda000bf05300 */
[----:B------:R-:W-:Y:S05]  /*4b50*/  @!P0 BRA `(.L_x_90) ;  /* 0x00000000000c8947 */ /* 0x000fea0003800000 */
[----:B------:R3:W5:Y:S01]  /*4b60*/  LDG.E R11, desc[UR54][R4.64] ;  /* 0x00000036040b7981 */ /* 0x000762000c1e1900 */
[----:B------:R-:W-:Y:S01]  /*4b70*/  IMAD.MOV.U32 R9, RZ, RZ, 0x1 ;  /* 0x00000001ff097424 */ /* 0x000fe200078e00ff */
[----:B------:R-:W-:Y:S06]  /*4b80*/  BRA `(.L_x_89) ;  /* 0x0000000000087947 */ /* 0x000fec0003800000 */
.L_x_90:
[----:B------:R-:W2:Y:S01]  /*4b90*/  LDC R11, c[0x0][0x580] ;  /* 0x00016000ff0b7b82 */ /* 0x000ea20000000800 */
[----:B------:R-:W-:-:S07]  /*4ba0*/  IMAD.MOV.U32 R9, RZ, RZ, 0x1 ;  /* 0x00000001ff097424 */ /* 0x000fce00078e00ff */
.L_x_89:
[----:B------:R-:W-:Y:S01]  /*4bb0*/  UMOV UR4, URZ ;  /* 0x0000003f00047c82 */ /* 0x000fe20008000000 */
[----:B-1----:R-:W-:Y:S01]  /*4bc0*/  IMAD.MOV.U32 R0, RZ, RZ, 0x1 ;  /* 0x00000001ff007424 */ /* 0x002fe200078e00ff */
[----:B------:R-:W-:Y:S06]  /*4bd0*/  @!P1 BRA `(.L_x_91) ;  /* 0x0000000c00489947 */ /* 0x000fec0003800000 */
[----:B------:R-:W1:Y:S01]  /*4be0*/  LDC R3, c[0x0][0x8a8] ;  /* 0x00022a00ff037b82 */ /* 0x000e620000000800 */
[----:B------:R-:W-:Y:S01]  /*4bf0*/  IMAD.MOV.U32 R0, RZ, RZ, -0x1 ;  /* 0xffffffffff007424 */ /* 0x000fe200078e00ff */
[----:B------:R-:W-:Y:S01]  /*4c00*/  ULDC UR5, c[0x0][0x900] ;  /* 0x0002400000057ab9 */ /* 0x000fe20000000800 */
[----:B------:R-:W-:Y:S01]  /*4c10*/  LOP3.LUT R10, R19, 0x2, RZ, 0xfc, !PT ;  /* 0x00000002130a7812 */ /* 0x000fe200078efcff */
[----:B------:R-:W-:Y:S01]  /*4c20*/  ULDC.64 UR14, c[0x0][0x198] ;  /* 0x00006600000e7ab9 */ /* 0x000fe20000000a00 */
[----:B------:R-:W-:Y:S01]  /*4c30*/  UMOV UR4, URZ ;  /* 0x0000003f00047c82 */ /* 0x000fe20008000000 */
[----:B------:R-:W-:Y:S01]  /*4c40*/  SHF.L.U32 R8, R0, UR5, RZ ;  /* 0x0000000500087c19 */ /* 0x000fe200080006ff */
[----:B------:R-:W-:Y:S01]  /*4c50*/  IMAD.MOV.U32 R0, RZ, RZ, 0x1 ;  /* 0x00000001ff007424 */ /* 0x000fe200078e00ff */
[----:B------:R-:W-:Y:S02]  /*4c60*/  USHF.L.U32 UR13, UR46, UR5, URZ ;  /* 0x000000052e0d7299 */ /* 0x000fe4000800063f */
[----:B------:R-:W-:Y:S01]  /*4c70*/  LOP3.LUT R8, RZ, R8, RZ, 0x33, !PT ;  /* 0x00000008ff087212 */ /* 0x000fe200078e33ff */
[----:B------:R-:W-:Y:S01]  /*4c80*/  ULDC.64 UR22, c[0x0][0x588] ;  /* 0x0001620000167ab9 */ /* 0x000fe20000000a00 */
[----:B------:R-:W-:Y:S01]  /*4c90*/  ULDC.64 UR24, c[0x0][0x8f8] ;  /* 0x00023e0000187ab9 */ /* 0x000fe20000000a00 */
[----:B------:R-:W-:Y:S01]  /*4ca0*/  ULDC.64 UR26, c[0x0][0x590] ;  /* 0x00016400001a7ab9 */ /* 0x000fe20000000a00 */
[----:B-1----:R-:W-:-:S07]  /*4cb0*/  VIADD R3, R3, 0xffffffff ;  /* 0xffffffff03037836 */ /* 0x002fce0000000000 */
.L_x_111:
[----:B------:R-:W-:Y:S02]  /*4cc0*/  ISETP.NE.U32.AND P0, PT, RZ, UR26, PT ;  /* 0x0000001aff007c0c */ /* 0x000fe4000bf05070 */
[----:B------:R-:W-:Y:S02]  /*4cd0*/  R2UR UR19, R20 ;  /* 0x00000000141372ca */ /* 0x000fe400000e0000 */
[----:B------:R-:W-:Y:S02]  /*4ce0*/  R2UR UR18, R13 ;  /* 0x000000000d1272ca */ /* 0x000fe400000e0000 */
[----:B------:R-:W-:-:S09]  /*4cf0*/  ISETP.NE.AND.EX P0, PT, RZ, UR27, PT, P0 ;  /* 0x0000001bff007c0c */ /* 0x000fd2000bf05300 */
[----:B------:R-:W-:Y:S02]  /*4d00*/  USHF.L.U32 UR19, UR19, 0x7, URZ ;  /* 0x0000000713137899 */ /* 0x000fe4000800063f */
[----:B------:R-:W-:Y:S02]  /*4d10*/  USHF.L.U32 UR18, UR18, 0x6, URZ ;  /* 0x0000000612127899 */ /* 0x000fe4000800063f */
[----:B------:R-:W-:Y:S10]  /*4d20*/  @!P0 BRA `(.L_x_92) ;  /* 0x00000000002c8947 */ /* 0x000ff40003800000 */
[----:B------:R-:W-:-:S04]  /*4d30*/  ISETP.NE.U32.AND P1, PT, RZ, UR22, PT ;  /* 0x00000016ff007c0c */ /* 0x000fc8000bf25070 */
[----:B------:R-:W-:-:S13]  /*4d40*/  ISETP.NE.AND.EX P1, PT, RZ, UR23, PT, P1 ;  /* 0x00000017ff007c0c */ /* 0x000fda000bf25310 */
[----:B------:R-:W-:Y:S05]  /*4d50*/  @!P1 BRA `(.L_x_93) ;  /* 0x0000000000189947 */ /* 0x000fea0003800000 */
[----:B---3--:R-:W1:Y:S01]  /*4d60*/  LDC.64 R4, c[0x0][0x588] ;  /* 0x00016200ff047b82 */ /* 0x008e620000000a00 */
[----:B------:R-:W-:-:S04]  /*4d70*/  IMAD R7, R12, UR26, RZ ;  /* 0x0000001a0c077c24 */ /* 0x000fc8000f8e02ff */
[----:B-1----:R-:W-:-:S05]  /*4d80*/  IMAD.WIDE R4, R7, 0x4, R4 ;  /* 0x0000000407047825 */ /* 0x002fca00078e0204 */
[----:B--2--5:R1:W5:Y:S01]  /*4d90*/  LDG.E R11, desc[UR54][R4.64] ;  /* 0x00000036040b7981 */ /* 0x024362000c1e1900 */
[----:B------:R-:W-:Y:S01]  /*4da0*/  IMAD.MOV.U32 R9, RZ, RZ, 0x1 ;  /* 0x00000001ff097424 */ /* 0x000fe200078e00ff */
[----:B------:R-:W-:Y:S06]  /*4db0*/  BRA `(.L_x_92) ;  /* 0x0000000000087947 */ /* 0x000fec0003800000 */
.L_x_93:
[----:B--2--5:R-:W4:Y:S01]  /*4dc0*/  LDC R11, c[0x0][0x580] ;  /* 0x00016000ff0b7b82 */ /* 0x024f220000000800 */
[----:B------:R-:W-:-:S07]  /*4dd0*/  IMAD.MOV.U32 R9, RZ, RZ, 0x1 ;  /* 0x00000001ff097424 */ /* 0x000fce00078e00ff */
.L_x_92:
[----:B------:R-:W-:Y:S05]  /*4de0*/  @!P0 BRA `(.L_x_94) ;  /* 0x00000000001c8947 */ /* 0x000fea0003800000 */
[----:B------:R-:W-:-:S13]  /*4df0*/  LOP3.LUT P2, RZ, R9, 0xff, RZ, 0xc0, !PT ;  /* 0x000000ff09ff7812 */ /* 0x000fda000784c0ff */
[----:B-1-3--:R-:W1:Y:S02]  /*4e00*/  @!P2 LDC.64 R4, c[0x0][0x588] ;  /* 0x00016200ff04ab82 */ /* 0x00ae640000000a00 */
[----:B-1----:R-:W-:-:S04]  /*4e10*/  @!P2 ISETP.NE.U32.AND P0, PT, R4, RZ, PT ;  /* 0x000000ff0400a20c */ /* 0x002fc80003f05070 */
[----:B------:R-:W-:Y:S02]  /*4e20*/  @!P2 ISETP.NE.AND.EX P1, PT, R5, RZ, PT, P0 ;  /* 0x000000ff0500a20c */ /* 0x000fe40003f25300 */
[----:B--2-45:R-:W-:Y:S02]  /*4e30*/  @P2 FSETP.EQ.AND P0, PT, R11, RZ, PT ;  /* 0x000000ff0b00220b */ /* 0x034fe40003f02000 */
[----:B------:R-:W-:Y:S01]  /*4e40*/  @!P2 PLOP3.LUT P0, PT, P1, PT, PT, 0x8, 0x0 ;  /* 0x000000000000a81c */ /* 0x000fe20000f0e170 */
[----:B------:R-:W-:-:S12]  /*4e50*/  BRA `(.L_x_95) ;  /* 0x0000000000047947 */ /* 0x000fd80003800000 */
.L_x_94:
[----:B--2-45:R-:W-:-:S13]  /*4e60*/  FSETP.EQ.AND P0, PT, R11, RZ, PT ;  /* 0x000000ff0b00720b */ /* 0x034fda0003f02000 */
.L_x_95:
[----:B------:R-:W-:Y:S02]  /*4e70*/  ISETP.NE.AND P2, PT, R10, 0x3, PT ;  /* 0x000000030a00780c */ /* 0x000fe40003f45270 */
[----:B------:R-:W-:-:S04]  /*4e80*/  ELECT P1, URZ, PT ;  /* 0x00000000003f782f */ /* 0x000fc80003820000 */
[----:B------:R-:W-:-:S07]  /*4e90*/  PLOP3.LUT P0, PT, P1, P0, PT, 0x20, 0x0 ;  /* 0x000000000000781c */ /* 0x000fce0000f00470 */
[----:B------:R-:W-:Y:S06]  /*4ea0*/  @!P2 BRA `(.L_x_96) ;  /* 0x000000000004a947 */ /* 0x000fec0003800000 */
[----:B------:R-:W-:Y:S01]  /*4eb0*/  BPT.TRAP 0x1 ;  /* 0x000000040000795c */ /* 0x000fe20000300000 */
.L_x_96:
[----:B------:R-:W2:Y:S01]  /*4ec0*/  S2UR UR44, SR_CgaCtaId ;  /* 0x00000000002c79c3 */ /* 0x000ea20000008800 */
[----:B------:R-:W-:Y:S01]  /*4ed0*/  UMOV UR5, 0x400 ;  /* 0x0000040000057882 */ /* 0x000fe20000000000 */
[----:B-1-3--:R-:W-:Y:S01]  /*4ee0*/  SHF.L.U32 R4, R0, 0x1f, RZ ;  /* 0x0000001f00047819 */ /* 0x00afe200000006ff */
[----:B--2---:R-:W-:-:S04]  /*4ef0*/  ULEA UR6, UR44, UR5, 0x18 ;  /* 0x000000052c067291 */ /* 0x004fc8000f8ec03f */
[----:B------:R-:W-:-:S09]  /*4f00*/  ULEA UR5, UR4, UR6, 0x3 ;  /* 0x0000000604057291 */ /* 0x000fd2000f8e183f */
[----:B------:R-:W1:Y:S02]  /*4f10*/  SYNCS.PHASECHK.TRANS64.TRYWAIT P1, [UR5+0x98], R4 ;  /* 0x00009804ff0075a7 */ /* 0x000e640008020145 */
[----:B-1----:R-:W-:Y:S05]  /*4f20*/  @!P1 BRA `(.L_x_97) ;  /* 0x0000002000049947 */ /* 0x002fea0003800000 */
.L_x_142:
[----:B------:R-:W-:Y:S04]  /*4f30*/  BSSY B0, `(.L_x_98) ;  /* 0x000000f000007945 */ /* 0x000fe80003800000 */
[----:B------:R-:W-:Y:S05]  /*4f40*/  @!P0 BRA `(.L_x_99) ;  /* 0x0000000000348947 */ /* 0x000fea0003800000 */
[----:B------:R-:W-:Y:S01]  /*4f50*/  ULEA UR16, UR4, UR6, 0xd ;  /* 0x0000000604107291 */ /* 0x000fe2000f8e683f */
[----:B------:R-:W-:Y:S01]  /*4f60*/  R2UR UR20, R12 ;  /* 0x000000000c1472ca */ /* 0x000fe200000e0000 */
[----:B------:R-:W-:Y:S02]  /*4f70*/  UIADD3 UR8, UP0, UR14, 0x3f0, URZ ;  /* 0x000003f00e087890 */ /* 0x000fe4000ff1e03f */
[----:B------:R-:W-:Y:S02]  /*4f80*/  UIADD3 UR17, UR5, 0x80, URZ ;  /* 0x0000008005117890 */ /* 0x000fe4000fffe03f */
[----:B------:R-:W-:Y:S02]  /*4f90*/  UIADD3 UR16, UR16, 0x200, URZ ;  /* 0x0000020010107890 */ /* 0x000fe4000fffe03f */
[----:B------:R-:W-:Y:S01]  /*4fa0*/  UIADD3.X UR9, URZ, UR15, URZ, UP0, !UPT ;  /* 0x0000000f3f097290 */ /* 0x000fe200087fe43f */
[----:B------:R-:W-:Y:S01]  /*4fb0*/  UMOV UR10, 0x0 ;  /* 0x00000000000a7882 */ /* 0x000fe20000000000 */
[----:B------:R-:W-:-:S07]  /*4fc0*/  UMOV UR11, 0x10000000 ;  /* 0x10000000000b7882 */ /* 0x000fce0000000000 */
[----:B------:R2:W-:Y:S02]  /*4fd0*/  UTMALDG.3D [UR16], [UR8], desc[UR10] ;  /* 0x00000a10080075b4 */ /* 0x0005e40008011000 */
[----:B--2---:R-:W-:Y:S05]  /*4fe0*/  @!P2 BRA `(.L_x_100) ;  /* 0x000000000004a947 */ /* 0x004fea0003800000 */
[----:B------:R-:W-:Y:S01]  /*4ff0*/  BPT.TRAP 0x1 ;  /* 0x000000040000795c */ /* 0x000fe20000300000 */
.L_x_100:
[----:B-1----:R-:W1:Y:S02]  /*5000*/  LDC R4, c[0x0][0x800] ;  /* 0x00020000ff047b82 */ /* 0x002e640000000800 */
[----:B-1----:R2:W-:Y:S02]  /*5010*/  SYNCS.ARRIVE.TRANS64.RED.A0TR RZ, [UR5+0x80], R4 ;  /* 0x00008004ffff79a7 */ /* 0x0025e40008300405 */
.L_x_99:
[----:B------:R-:W-:Y:S05]  /*5020*/  BSYNC B0 ;  /* 0x0000000000007941 */ /* 0x000fea0003800000 */
.L_x_98:
[----:B------:R-:W-:Y:S05]  /*5030*/  @!P2 BRA `(.L_x_101) ;  /* 0x000000000004a947 */ /* 0x000fea0003800000 */
[----:B------:R-:W-:Y:S01]  /*5040*/  BPT.TRAP 0x1 ;  /* 0x000000040000795c */ /* 0x000fe20000300000 */
.L_x_101:
[----:B------:R-:W-:Y:S02]  /*5050*/  UIADD3 UR5, UR5, 0x80, URZ ;  /* 0x0000008005057890 */ /* 0x000fe4000fffe03f */
[----:B------:R-:W-:Y:S02]  /*5060*/  UIADD3 UR4, UR4, 0x1, URZ ;  /* 0x0000000104047890 */ /* 0x000fe4000fffe03f */
[----:B------:R-:W-:Y:S02]  /*5070*/  UPRMT UR5, UR44, 0x654, UR5 ;  /* 0x000006542c057896 */ /* 0x000fe40008000005 */
[----:B------:R-:W-:-:S04]  /*5080*/  UISETP.NE.AND UP0, UPT, UR4, 0x3, UPT ;  /* 0x000000030400788c */ /* 0x000fc8000bf05270 */
[----:B------:R-:W-:-:S03]  /*5090*/  USEL UR7, URZ, 0x1, UP0 ;  /* 0x000000013f077887 */ /* 0x000fc60008000000 */
[----:B------:R-:W-:Y:S01]  /*50a0*/  SYNCS.ARRIVE.TRANS64.RED.A1T0 RZ, [UR5], RZ ;  /* 0x000000ffffff79a7 */ /* 0x000fe20008100405 */
[----:B------:R-:W-:Y:S02]  /*50b0*/  USEL UR5, UR4, URZ, UP0 ;  /* 0x0000003f04057287 */ /* 0x000fe40008000000 */
[----:B-1----:R-:W-:Y:S01]  /*50c0*/  LOP3.LUT R5, R0, UR7, RZ, 0x3c, !PT ;  /* 0x0000000700057c12 */ /* 0x002fe2000f8e3cff */
[----:B------:R-:W-:Y:S09]  /*50d0*/  @!P2 BRA `(.L_x_102) ;  /* 0x000000000004a947 */ /* 0x000ff20003800000 */
[----:B------:R-:W-:Y:S01]  /*50e0*/  BPT.TRAP 0x1 ;  /* 0x000000040000795c */ /* 0x000fe20000300000 */
.L_x_102:
[----:B------:R-:W-:Y:S01]  /*50f0*/  ULEA UR4, UR5, UR6, 0x3 ;  /* 0x0000000605047291 */ /* 0x000fe2000f8e183f */
[----:B------:R-:W-:-:S08]  /*5100*/  SHF.L.U32 R0, R5, 0x1f, RZ ;  /* 0x0000001f05007819 */ /* 0x000fd000000006ff */
[----:B------:R-:W1:Y:S02]  /*5110*/  SYNCS.PHASECHK.TRANS64.TRYWAIT P1, [UR4+0x98], R0 ;  /* 0x00009800ff0075a7 */ /* 0x000e640008020144 */
[----:B-1----:R-:W-:Y:S05]  /*5120*/  @!P1 BRA `(.L_x_103) ;  /* 0x0000001c009c9947 */ /* 0x002fea0003800000 */
.L_x_143:
[----:B------:R-:W-:Y:S04]  /*5130*/  BSSY B0, `(.L_x_104) ;  /* 0x0000011000007945 */ /* 0x000fe80003800000 */
[----:B------:R-:W-:Y:S05]  /*5140*/  @!P0 BRA `(.L_x_105) ;  /* 0x00000000003c8947 */ /* 0x000fea0003800000 */
[----:B------:R-:W-:Y:S01]  /*5150*/  ULEA UR8, UR5, UR6, 0xd ;  /* 0x0000000605087291 */ /* 0x000fe2000f8e683f */
[----:B------:R-:W-:Y:S01]  /*5160*/  R2UR UR12, R12 ;  /* 0x000000000c0c72ca */ /* 0x000fe200000e0000 */
[----:B------:R-:W-:Y:S02]  /*5170*/  UIADD3 UR16, UP0, UR14, 0x3f0, URZ ;  /* 0x000003f00e107890 */ /* 0x000fe4000ff1e03f */
[----:B------:R-:W-:Y:S02]  /*5180*/  UIADD3 UR10, UR18, 0x20, URZ ;  /* 0x00000020120a7890 */ /* 0x000fe4000fffe03f */
[----:B------:R-:W-:Y:S02]  /*5190*/  UIADD3 UR9, UR4, 0x80, URZ ;  /* 0x0000008004097890 */ /* 0x000fe4000fffe03f */
[----:B------:R-:W-:Y:S02]  /*51a0*/  UIADD3 UR8, UR8, 0x200, URZ ;  /* 0x0000020008087890 */ /* 0x000fe4000fffe03f */
[----:B------:R-:W-:Y:S01]  /*51b0*/  UIADD3.X UR17, URZ, UR15, URZ, UP0, !UPT ;  /* 0x0000000f3f117290 */ /* 0x000fe200087fe43f */
[----:B------:R-:W-:Y:S01]  /*51c0*/  UMOV UR20, 0x0 ;  /* 0x0000000000147882 */ /* 0x000fe20000000000 */
[----:B------:R-:W-:Y:S01]  /*51d0*/  UMOV UR21, 0x10000000 ;  /* 0x1000000000157882 */ /* 0x000fe20000000000 */
[----:B------:R-:W-:-:S06]  /*51e0*/  UMOV UR11, UR19 ;  /* 0x00000013000b7c82 */ /* 0x000fcc0008000000 */
[----:B------:R3:W-:Y:S02]  /*51f0*/  UTMALDG.3D [UR8], [UR16], desc[UR20] ;  /* 0x00001408100075b4 */ /* 0x0007e40008011000 */
[----:B---3--:R-:W-:Y:S05]  /*5200*/  @!P2 BRA `(.L_x_106) ;  /* 0x000000000004a947 */ /* 0x008fea0003800000 */
[----:B------:R-:W-:Y:S01]  /*5210*/  BPT.TRAP 0x1 ;  /* 0x000000040000795c */ /* 0x000fe20000300000 */
.L_x_106:
[----:B-1----:R-:W1:Y:S02]  /*5220*/  LDC R0, c[0x0][0x800] ;  /* 0x00020000ff007b82 */ /* 0x002e640000000800 */
[----:B-1----:R3:W-:Y:S02]  /*5230*/  SYNCS.ARRIVE.TRANS64.RED.A0TR RZ, [UR4+0x80], R0 ;  /* 0x00008000ffff79a7 */ /* 0x0027e40008300404 */
.L_x_105:
[----:B------:R-:W-:Y:S05]  /*5240*/  BSYNC B0 ;  /* 0x0000000000007941 */ /* 0x000fea0003800000 */
.L_x_104:
[----:B------:R-:W-:Y:S05]  /*5250*/  @!P2 BRA `(.L_x_107) ;  /* 0x000000000004a947 */ /* 0x000fea0003800000 */
[----:B------:R-:W-:Y:S01]  /*5260*/  BPT.TRAP 0x1 ;  /* 0x000000040000795c */ /* 0x000fe20000300000 */
.L_x_107:
[----:B------:R-:W-:Y:S01]  /*5270*/  UIADD3 UR4, UR4, 0x80, URZ ;  /* 0x0000008004047890 */ /* 0x000fe2000fffe03f */
[----:B------:R-:W-:Y:S01]  /*5280*/  IADD3 R16, P0, R16, UR52, RZ ;  /* 0x0000003410107c10 */ /* 0x000fe2000ff1e0ff */
[----:B------:R-:W-:Y:S01]  /*5290*/  IMAD.MOV.U32 R20, RZ, RZ, -0x1 ;  /* 0xffffffffff147424 */ /* 0x000fe200078e00ff */
[----:B--2---:R-:W-:Y:S01]  /*52a0*/  PRMT R4, RZ, 0x7610, R4 ;  /* 0x00007610ff047816 */ /* 0x004fe20000000004 */
[----:B------:R-:W-:Y:S01]  /*52b0*/  UPRMT UR4, UR44, 0x654, UR4 ;  /* 0x000006542c047896 */ /* 0x000fe20008000004 */
[----:B------:R-:W-:Y:S01]  /*52c0*/  IADD3.X R17, R17, UR45, RZ, P0, !PT ;  /* 0x0000002d11117c10 */ /* 0x000fe200087fe4ff */
[----:B------:R-:W-:Y:S01]  /*52d0*/  IMAD.MOV.U32 R13, RZ, RZ, -0x1 ;  /* 0xffffffffff0d7424 */ /* 0x000fe200078e00ff */
[----:B------:R-:W-:Y:S01]  /*52e0*/  ISETP.GE.U32.AND P0, PT, R16, UR24, PT ;  /* 0x0000001810007c0c */ /* 0x000fe2000bf06070 */
[----:B------:R-:W-:-:S03]  /*52f0*/  IMAD.MOV.U32 R12, RZ, RZ, -0x1 ;  /* 0xffffffffff0c7424 */ /* 0x000fc600078e00ff */
[----:B------:R-:W-:Y:S02]  /*5300*/  ISETP.GE.U32.AND.EX P0, PT, R17, UR25, PT, P0 ;  /* 0x0000001911007c0c */ /* 0x000fe4000bf06100 */
[----:B------:R-:W-:Y:S01]  /*5310*/  SYNCS.ARRIVE.TRANS64.RED.A1T0 RZ, [UR4], RZ ;  /* 0x000000ffffff79a7 */ /* 0x000fe20008100404 */
[----:B------:R-:W-:-:S04]  /*5320*/  UIADD3 UR4, UR5, 0x1, URZ ;  /* 0x0000000105047890 */ /* 0x000fc8000fffe03f */
[----:B------:R-:W-:-:S04]  /*5330*/  UISETP.NE.AND UP0, UPT, UR4, 0x3, UPT ;  /* 0x000000030400788c */ /* 0x000fc8000bf05270 */
[----:B------:R-:W-:Y:S02]  /*5340*/  USEL UR5, URZ, 0x1, UP0 ;  /* 0x000000013f057887 */ /* 0x000fe40008000000 */
[----:B------:R-:W-:-:S04]  /*5350*/  USEL UR4, UR4, URZ, UP0 ;  /* 0x0000003f04047287 */ /* 0x000fc80008000000 */
[----:B-1-3--:R-:W-:Y:S01]  /*5360*/  LOP3.LUT R0, R5, UR5, RZ, 0x3c, !PT ;  /* 0x0000000505007c12 */ /* 0x00afe2000f8e3cff */
[----:B------:R-:W-:Y:S07]  /*5370*/  @P0 BRA `(.L_x_108) ;  /* 0x0000000400580947 */ /* 0x000fee0003800000 */
[----:B------:R-:W1:Y:S01]  /*5380*/  S2R R15, SR_CTAID.X ;  /* 0x00000000000f7919 */ /* 0x000e620000002500 */
[----:B------:R-:W2:Y:S01]  /*5390*/  LDC.64 R12, c[0x0][0x8d0] ;  /* 0x00023400ff0c7b82 */ /* 0x000ea20000000a00 */
[----:B------:R-:W-:Y:S01]  /*53a0*/  ULDC UR5, c[0x0][0x150] ;  /* 0x0000540000057ab9 */ /* 0x000fe20000000800 */
[----:B------:R-:W-:Y:S01]  /*53b0*/  IMAD.MOV.U32 R7, RZ, RZ, R16 ;  /* 0x000000ffff077224 */ /* 0x000fe200078e0010 */
[----:B------:R-:W3:Y:S01]  /*53c0*/  S2R R18, SR_CTAID.Y ;  /* 0x0000000000127919 */ /* 0x000ee20000002600 */
[----:B------:R-:W-:-:S04]  /*53d0*/  IMAD.MOV.U32 R21, RZ, RZ, R17 ;  /* 0x000000ffff157224 */ /* 0x000fc800078e0011 */
[----:B------:R-:W4:Y:S08]  /*53e0*/  LDC R22, c[0x0][0x144] ;  /* 0x00005100ff167b82 */ /* 0x000f300000000800 */
[----:B------:R-:W4:Y:S01]  /*53f0*/  LDC R20, c[0x0][0x8d8] ;  /* 0x00023600ff147b82 */ /* 0x000f220000000800 */
[----:B--2---:R-:W-:-:S04]  /*5400*/  ISETP.NE.U32.AND P0, PT, R12, RZ, PT ;  /* 0x000000ff0c00720c */ /* 0x004fc80003f05070 */
[----:B------:R-:W-:Y:S02]  /*5410*/  ISETP.NE.AND.EX P0, PT, R13, RZ, PT, P0 ;  /* 0x000000ff0d00720c */ /* 0x000fe40003f05300 */
[----:B-1----:R-:W-:Y:S02]  /*5420*/  I2FP.F32.U32 R4, R15 ;  /* 0x0000000f00047245 */ /* 0x002fe40000201000 */
[----:B---3--:R-:W-:-:S03]  /*5430*/  I2FP.F32.U32 R23, R18 ;  /* 0x0000001200177245 */ /* 0x008fc60000201000 */
[----:B------:R-:W-:-:S04]  /*5440*/  FMUL R4, R4, UR5 ;  /* 0x0000000504047c20 */ /* 0x000fc80008400000 */
[----:B------:R1:W2:Y:S02]  /*5450*/  F2I.U32.TRUNC.NTZ R14, R4 ;  /* 0x00000004000e7305 */ /* 0x0002a4000020f000 */
[----:B----4-:R-:W-:Y:S05]  /*5460*/  @!P0 BRA `(.L_x_109) ;  /* 0x0000000000308947 */ /* 0x010fea0003800000 */
[----:B------:R-:W3:Y:S02]  /*5470*/  LDC R5, c[0x0][0x8dc] ;  /* 0x00023700ff057b82 */ /* 0x000ee40000000800 */
[----:B---3--:R-:W-:-:S05]  /*5480*/  IADD3 R5, P0, R16, R5, RZ ;  /* 0x0000000510057210 */ /* 0x008fca0007f1e0ff */
[----:B------:R-:W-:-:S04]  /*5490*/  IMAD.X R21, RZ, RZ, R17, P0 ;  /* 0x000000ffff157224 */ /* 0x000fc800000e0611 */
[----:B------:R-:W-:-:S04]  /*54a0*/  IMAD.WIDE.U32 R6, R21, R12, RZ ;  /* 0x0000000c15067225 */ /* 0x000fc800078e00ff */
[----:B------:R-:W-:-:S04]  /*54b0*/  IMAD.WIDE.U32 R6, P0, R5, R13, R6 ;  /* 0x0000000d05067225 */ /* 0x000fc80007800006 */
[----:B-1----:R-:W-:-:S04]  /*54c0*/  IMAD.WIDE.U32 R4, R5, R12, RZ ;  /* 0x0000000c05047225 */ /* 0x002fc800078e00ff */
[----:B------:R-:W-:Y:S01]  /*54d0*/  IMAD.MOV.U32 R4, RZ, RZ, R7 ;  /* 0x000000ffff047224 */ /* 0x000fe200078e0007 */
[----:B------:R-:W-:Y:S01]  /*54e0*/  IADD3 RZ, P1, R5, R6, RZ ;  /* 0x0000000605ff7210 */ /* 0x000fe20007f3e0ff */
[----:B------:R-:W-:-:S04]  /*54f0*/  IMAD.X R5, RZ, RZ, RZ, P0 ;  /* 0x000000ffff057224 */ /* 0x000fc800000e06ff */
[----:B------:R-:W-:-:S04]  /*5500*/  IMAD.WIDE.U32.X R4, R21, R13, R4, P1 ;  /* 0x0000000d15047225 */ /* 0x000fc800008e0404 */
[----:B------:R-:W-:Y:S02]  /*5510*/  IMAD.MOV.U32 R7, RZ, RZ, R4 ;  /* 0x000000ffff077224 */ /* 0x000fe400078e0004 */
[----:B------:R-:W-:-:S07]  /*5520*/  IMAD.MOV.U32 R21, RZ, RZ, R5 ;  /* 0x000000ffff157224 */ /* 0x000fce00078e0005 */
.L_x_109:
[----:B------:R-:W-:Y:S01]  /*5530*/  ULDC UR5, c[0x0][0x154] ;  /* 0x0000550000057ab9 */ /* 0x000fe20000000800 */
[----:B------:R-:W3:Y:S01]  /*5540*/  LDC R13, c[0x0][0x148] ;  /* 0x00005200ff0d7b82 */ /* 0x000ee20000000800 */
[----:B------:R-:W-:Y:S01]  /*5550*/  FMUL R23, R23, UR5 ;  /* 0x0000000517177c20 */ /* 0x000fe20008400000 */
[----:B------:R-:W-:Y:S01]  /*5560*/  ISETP.NE.AND P2, PT, R2, 0x1, PT ;  /* 0x000000010200780c */ /* 0x000fe20003f45270 */
[----:B--2---:R-:W-:Y:S01]  /*5570*/  IMAD.MOV R6, RZ, RZ, -R14 ;  /* 0x000000ffff067224 */ /* 0x004fe200078e0a0e */
[-CC-:B------:R-:W-:Y:S02]  /*5580*/  SHF.R.U64 R14, R7, R20.reuse, R21.reuse ;  /* 0x00000014070e7219 */ /* 0x180fe40000001215 */
[----:B------:R-:W-:Y:S01]  /*5590*/  SHF.R.U32.HI R20, RZ, R20, R21 ;  /* 0x00000014ff147219 */ /* 0x000fe20000011615 */
[----:B------:R-:W2:Y:S01]  /*55a0*/  F2I.U32.TRUNC.NTZ R23, R23 ;  /* 0x0000001700177305 */ /* 0x000ea2000020f000 */
[----:B-1----:R-:W1:Y:S01]  /*55b0*/  LDC.64 R4, c[0x0][0x8c8] ;  /* 0x00023200ff047b82 */ /* 0x002e620000000a00 */
[----:B------:R-:W-:Y:S01]  /*55c0*/  IADD3 R21, P0, RZ, -R14, RZ ;  /* 0x8000000eff157210 */ /* 0x000fe20007f1e0ff */
[----:B------:R-:W-:-:S04]  /*55d0*/  IMAD R15, R22, R6, R15 ;  /* 0x00000006160f7224 */ /* 0x000fc800078e020f */
[----:B------:R-:W-:Y:S02]  /*55e0*/  IMAD.X R7, RZ, RZ, ~R20, P0 ;  /* 0x000000ffff077224 */ /* 0x000fe400000e0e14 */
[----:B------:R-:W4:Y:S01]  /*55f0*/  LDC R24, c[0x0][0x8c0] ;  /* 0x00023000ff187b82 */ /* 0x000f220000000800 */
[----:B--2---:R-:W-:-:S07]  /*5600*/  IMAD.MOV R12, RZ, RZ, -R23 ;  /* 0x000000ffff0c7224 */ /* 0x004fce00078e0a17 */
[----:B------:R-:W2:Y:S01]  /*5610*/  LDC R27, c[0x0][0x900] ;  /* 0x00024000ff1b7b82 */ /* 0x000ea20000000800 */
[----:B---3--:R-:W-:-:S07]  /*5620*/  @P2 IMAD R15, R13, R12, R18 ;  /* 0x0000000c0d0f2224 */ /* 0x008fce00078e0212 */
[----:B------:R-:W3:Y:S01]  /*5630*/  LDC.64 R12, c[0x0][0x8e8] ;  /* 0x00023a00ff0c7b82 */ /* 0x000ee20000000a00 */
[----:B-1----:R-:W-:-:S04]  /*5640*/  IMAD R6, R7, R4, RZ ;  /* 0x0000000407067224 */ /* 0x002fc800078e02ff */
[C---:B------:R-:W-:Y:S02]  /*5650*/  IMAD R7, R21.reuse, R5, R6 ;  /* 0x0000000515077224 */ /* 0x040fe400078e0206 */
[----:B------:R-:W-:Y:S01]  /*5660*/  IMAD.WIDE.U32 R4, R21, R4, R16 ;  /* 0x0000000415047225 */ /* 0x000fe200078e0010 */
[----:B------:R-:W1:Y:S03]  /*5670*/  LDC R6, c[0x0][0x8b0] ;  /* 0x00022c00ff067b82 */ /* 0x000e660000000800 */
[----:B------:R-:W-:-:S05]  /*5680*/  IMAD.IADD R5, R5, 0x1, R7 ;  /* 0x0000000105057824 */ /* 0x000fca00078e0207 */
[----:B------:R-:W2:Y:S01]  /*5690*/  LDC R25, c[0x0][0x8f0] ;  /* 0x00023c00ff197b82 */ /* 0x000ea20000000800 */
[-CC-:B----4-:R-:W-:Y:S02]  /*56a0*/  SHF.R.U64 R22, R4, R24.reuse, R5.reuse ;  /* 0x0000001804167219 */ /* 0x190fe40000001205 */
[----:B------:R-:W-:-:S05]  /*56b0*/  SHF.R.U32.HI R5, RZ, R24, R5 ;  /* 0x00000018ff057219 */ /* 0x000fca0000011605 */
[----:B------:R-:W4:Y:S01]  /*56c0*/  LDC R21, c[0x0][0x8e0] ;  /* 0x00023800ff157b82 */ /* 0x000f220000000800 */
[----:B---3--:R-:W-:-:S04]  /*56d0*/  ISETP.NE.U32.AND P0, PT, R12, RZ, PT ;  /* 0x000000ff0c00720c */ /* 0x008fc80003f05070 */
[----:B------:R-:W-:-:S03]  /*56e0*/  ISETP.NE.AND.EX P0, PT, R13, RZ, PT, P0 ;  /* 0x000000ff0d00720c */ /* 0x000fc60003f05300 */
[----:B------:R-:W3:Y:S01]  /*56f0*/  LDC R20, c[0x0][0x8b8] ;  /* 0x00022e00ff147b82 */ /* 0x000ee20000000800 */
[-CC-:B-1----:R-:W-:Y:S02]  /*5700*/  SHF.R.U64 R23, R22, R6.reuse, R5.reuse ;  /* 0x0000000616177219 */ /* 0x182fe40000001205 */
[----:B------:R-:W-:-:S04]  /*5710*/  SHF.R.U32.HI R4, RZ, R6, R5 ;  /* 0x00000006ff047219 */ /* 0x000fc80000011605 */
[-CC-:B--2---:R-:W-:Y:S01]  /*5720*/  SHF.R.U64 R24, R23, R27.reuse, R4.reuse ;  /* 0x0000001b17187219 */ /* 0x184fe20000001204 */
[----:B------:R-:W1:Y:S01]  /*5730*/  LDC R18, c[0x0][0x8a8] ;  /* 0x00022a00ff127b82 */ /* 0x000e620000000800 */
[----:B------:R-:W-:-:S03]  /*5740*/  SHF.R.U32.HI R27, RZ, R27, R4 ;  /* 0x0000001bff1b7219 */ /* 0x000fc60000011604 */
[----:B------:R-:W-:Y:S02]  /*5750*/  IMAD.MOV.U32 R4, RZ, RZ, R24 ;  /* 0x000000ffff047224 */ /* 0x000fe400078e0018 */
[----:B------:R-:W-:Y:S01]  /*5760*/  IMAD.MOV.U32 R5, RZ, RZ, R27 ;  /* 0x000000ffff057224 */ /* 0x000fe200078e001b */
[----:B------:R-:W-:Y:S06]  /*5770*/  @!P0 BRA `(.L_x_110) ;  /* 0x0000000000288947 */ /* 0x000fec0003800000 */
[----:B------:R-:W2:Y:S02]  /*5780*/  LDC R5, c[0x0][0x8f4] ;  /* 0x00023d00ff057b82 */ /* 0x000ea40000000800 */
[----:B--2---:R-:W-:-:S05]  /*5790*/  IADD3 R5, P0, R24, R5, RZ ;  /* 0x0000000518057210 */ /* 0x004fca0007f1e0ff */
[----:B------:R-:W-:-:S04]  /*57a0*/  IMAD.X R27, RZ, RZ, R27, P0 ;  /* 0x000000ffff1b7224 */ /* 0x000fc800000e061b */
[----:B------:R-:W-:-:S04]  /*57b0*/  IMAD.WIDE.U32 R6, R27, R12, RZ ;  /* 0x0000000c1b067225 */ /* 0x000fc800078e00ff */
[----:B------:R-:W-:-:S04]  /*57c0*/  IMAD.WIDE.U32 R6, P0, R5, R13, R6 ;  /* 0x0000000d05067225 */ /* 0x000fc80007800006 */
[----:B------:R-:W-:-:S04]  /*57d0*/  IMAD.WIDE.U32 R4, R5, R12, RZ ;  /* 0x0000000c05047225 */ /* 0x000fc800078e00ff */
[----:B------:R-:W-:Y:S01]  /*57e0*/  IMAD.MOV.U32 R4, RZ, RZ, R7 ;  /* 0x000000ffff047224 */ /* 0x000fe200078e0007 */
[----:B------:R-:W-:Y:S01]  /*57f0*/  IADD3 RZ, P1, R5, R6, RZ ;  /* 0x0000000605ff7210 */ /* 0x000fe20007f3e0ff */
[----:B------:R-:W-:-:S04]  /*5800*/  IMAD.X R5, RZ, RZ, RZ, P0 ;  /* 0x000000ffff057224 */ /* 0x000fc800000e06ff */
[----:B------:R-:W-:-:S08]  /*5810*/  IMAD.WIDE.U32.X R4, R27, R13, R4, P1 ;  /* 0x0000000d1b047225 */ /* 0x000fd000008e0404 */
.L_x_110:
[----:B------:R-:W-:Y:S01]  /*5820*/  SHF.R.U64 R4, R4, R25, R5 ;  /* 0x0000001904047219 */ /* 0x000fe20000001205 */
[----:B------:R-:W-:Y:S01]  /*5830*/  IMAD.MOV.U32 R12, RZ, RZ, R14 ;  /* 0x000000ffff0c7224 */ /* 0x000fe200078e000e */
[----:B------:R-:W-:Y:S02]  /*5840*/  LOP3.LUT R23, R23, R8, RZ, 0xc0, !PT ;  /* 0x0000000817177212 */ /* 0x000fe400078ec0ff */
[----:B------:R-:W-:Y:S01]  /*5850*/  LOP3.LUT R22, R22, R3, RZ, 0xc0, !PT ;  /* 0x0000000316167212 */ /* 0x000fe200078ec0ff */
[----:B------:R-:W-:Y:S02]  /*5860*/  IMAD.MOV R5, RZ, RZ, -R4 ;  /* 0x000000ffff057224 */ /* 0x000fe400078e0a04 */
[----:B------:R-:W-:Y:S02]  /*5870*/  IMAD R23, R4, UR13, R23 ;  /* 0x0000000d04177c24 */ /* 0x000fe4000f8e0217 */
[----:B----4-:R-:W-:Y:S02]  /*5880*/  IMAD R21, R5, R21, R24 ;  /* 0x0000001505157224 */ /* 0x010fe400078e0218 */
[----:B---3--:R-:W-:-:S02]  /*5890*/  IMAD R20, R23, R20, R15 ;  /* 0x0000001417147224 */ /* 0x008fc400078e020f */
[----:B-1----:R-:W-:Y:S02]  /*58a0*/  IMAD R21, R21, R18, R22 ;  /* 0x0000001215157224 */ /* 0x002fe400078e0216 */
[----:B------:R-:W-:-:S03]  /*58b0*/  IMAD.MOV.U32 R4, RZ, RZ, 0x1 ;  /* 0x00000001ff047424 */ /* 0x000fc600078e00ff */
[----:B------:R-:W-:Y:S02]  /*58c0*/  SEL R13, R21, R20, !P2 ;  /* 0x00000014150d7207 */ /* 0x000fe40005000000 */
[----:B------:R-:W-:-:S07]  /*58d0*/  SEL R20, R20, R21, !P2 ;  /* 0x0000001514147207 */ /* 0x000fce0005000000 */
.L_x_108:
[----:B------:R-:W-:-:S13]  /*58e0*/  LOP3.LUT P0, RZ, R4, 0xff, RZ, 0xc0, !PT ;  /* 0x000000ff04ff7812 */ /* 0x000fda000780c0ff */
[----:B------:R-:W-:Y:S05]  /*58f0*/  @P0 BRA `(.L_x_111) ;  /* 0xfffffff000f00947 */ /* 0x000fea000383ffff */
.L_x_91:
[----:B------:R-:W-:-:S13]  /*5900*/  ELECT P0, URZ, PT ;  /* 0x00000000003f782f */ /* 0x000fda0003800000 */
[----:B------:R-:W-:Y:S05]  /*5910*/  @!P0 BRA `(.L_x_14) ;  /* 0x0000001400148947 */ /* 0x000fea0003800000 */
[----:B------:R-:W-:-:S04]  /*5920*/  LOP3.LUT R19, R19, 0x2, RZ, 0xfc, !PT ;  /* 0x0000000213137812 */ /* 0x000fc800078efcff */
[----:B------:R-:W-:-:S13]  /*5930*/  ISETP.NE.AND P1, PT, R19, 0x3, PT ;  /* 0x000000031300780c */ /* 0x000fda0003f25270 */
[----:B------:R-:W-:Y:S05]  /*5940*/  @!P1 BRA `(.L_x_112) ;  /* 0x0000000000049947 */ /* 0x000fea0003800000 */
[----:B------:R-:W-:Y:S01]  /*5950*/  BPT.TRAP 0x1 ;  /* 0x000000040000795c */ /* 0x000fe20000300000 */
.L_x_112:
[----:B------:R-:W-:Y:S01]  /*5960*/  IMAD.U32 R7, RZ, RZ, UR44 ;  /* 0x0000002cff077e24 */ /* 0x000fe2000f8e00ff */
[----:B------:R-:W-:Y:S01]  /*5970*/  MOV R2, 0x400 ;  /* 0x0000040000027802 */ /* 0x000fe20000000f00 */
[----:B---3--:R-:W-:-:S03]  /*5980*/  IMAD.U32 R4, RZ, RZ, UR4 ;  /* 0x00000004ff047e24 */ /* 0x008fc6000f8e00ff */
[----:B------:R-:W-:Y:S02]  /*5990*/  LEA R7, R7, R2, 0x18 ;  /* 0x0000000207077211 */ /* 0x000fe400078ec0ff */
[----:B------:R-:W-:-:S03]  /*59a0*/  SHF.L.U32 R2, R0, 0x1f, RZ ;  /* 0x0000001f00027819 */ /* 0x000fc600000006ff */
[----:B------:R-:W-:-:S04]  /*59b0*/  IMAD R3, R4, 0x8, R7 ;  /* 0x0000000804037824 */ /* 0x000fc800078e0207 */
[----:B------:R-:W1:Y:S02]  /*59c0*/  SYNCS.PHASECHK.TRANS64.TRYWAIT P0, [R3+URZ+0x98], R2 ;  /* 0x00009802030075a7 */ /* 0x000e64000800017f */
[----:B-1----:R-:W-:Y:S05]  /*59d0*/  @!P0 BRA `(.L_x_113) ;  /* 0x0000001400888947 */ /* 0x002fea0003800000 */
.L_x_144:
[----:B------:R-:W-:Y:S05]  /*59e0*/  @!P1 BRA `(.L_x_114) ;  /* 0x0000000000049947 */ /* 0x000fea0003800000 */
[----:B------:R-:W-:Y:S01]  /*59f0*/  BPT.TRAP 0x1 ;  /* 0x000000040000795c */ /* 0x000fe20000300000 */
.L_x_114:
[----:B------:R-:W-:-:S04]  /*5a00*/  UIADD3 UR5, UR4, 0x1, URZ ;  /* 0x0000000104057890 */ /* 0x000fc8000fffe03f */
[----:B------:R-:W-:Y:S02]  /*5a10*/  UISETP.NE.AND UP0, UPT, UR5, 0x3, UPT ;  /* 0x000000030500788c */ /* 0x000fe4000bf05270 */
[----:B-1----:R-:W-:Y:S02]  /*5a20*/  IMAD.U32 R2, RZ, RZ, UR5 ;  /* 0x00000005ff027e24 */ /* 0x002fe4000f8e00ff */
[----:B------:R-:W-:Y:S02]  /*5a30*/  USEL UR5, URZ, 0x1, UP0 ;  /* 0x000000013f057887 */ /* 0x000fe40008000000 */
[----:B------:R-:W-:-:S04]  /*5a40*/  PLOP3.LUT P0, PT, PT, PT, UP0, 0x80, 0x0 ;  /* 0x000000000000781c */ /* 0x000fc80003f0f008 */
[----:B------:R-:W-:Y:S02]  /*5a50*/  SEL R2, R2, RZ, P0 ;  /* 0x000000ff02027207 */ /* 0x000fe40000000000 */
[----:B------:R-:W-:-:S03]  /*5a60*/  LOP3.LUT R3, R0, UR5, RZ, 0x3c, !PT ;  /* 0x0000000500037c12 */ /* 0x000fc6000f8e3cff */
[----:B------:R-:W-:Y:S01]  /*5a70*/  IMAD R5, R2, 0x8, R7 ;  /* 0x0000000802057824 */ /* 0x000fe200078e0207 */
[----:B------:R-:W-:-:S04]  /*5a80*/  SHF.L.U32 R0, R3, 0x1f, RZ ;  /* 0x0000001f03007819 */ /* 0x000fc800000006ff */
[----:B------:R-:W1:Y:S02]  /*5a90*/  SYNCS.PHASECHK.TRANS64.TRYWAIT P0, [R5+URZ+0x98], R0 ;  /* 0x00009800050075a7 */ /* 0x000e64000800017f */
[----:B-1----:R-:W-:Y:S05]  /*5aa0*/  @!P0 BRA `(.L_x_115) ;  /* 0x0000001400688947 */ /* 0x002fea0003800000 */
.L_x_145:
[----:B------:R-:W-:Y:S05]  /*5ab0*/  @!P1 BRA `(.L_x_116) ;  /* 0x0000000000049947 */ /* 0x000fea0003800000 */
[----:B------:R-:W-:Y:S01]  /*5ac0*/  BPT.TRAP 0x1 ;  /* 0x000000040000795c */ /* 0x000fe20000300000 */
.L_x_116:
[----:B-1----:R-:W-:-:S05]  /*5ad0*/  VIADD R0, R2, 0x1 ;  /* 0x0000000102007836 */ /* 0x002fca0000000000 */
[----:B------:R-:W-:-:S04]  /*5ae0*/  ISETP.NE.AND P0, PT, R0, 0x3, PT ;  /* 0x000000030000780c */ /* 0x000fc80003f05270 */
[----:B------:R-:W-:Y:S02]  /*5af0*/  SEL R2, RZ, 0x1, P0 ;  /* 0x00000001ff027807 */ /* 0x000fe40000000000 */
[----:B------:R-:W-:Y:S02]  /*5b00*/  SEL R0, R0, RZ, P0 ;  /* 0x000000ff00007207 */ /* 0x000fe40000000000 */
[----:B------:R-:W-:-:S03]  /*5b10*/  LOP3.LUT R2, R3, R2, RZ, 0x3c, !PT ;  /* 0x0000000203027212 */ /* 0x000fc600078e3cff */
[----:B------:R-:W-:Y:S01]  /*5b20*/  IMAD R3, R0, 0x8, R7 ;  /* 0x0000000800037824 */ /* 0x000fe200078e0207 */
[----:B------:R-:W-:-:S07]  /*5b30*/  SHF.L.U32 R0, R2, 0x1f, RZ ;  /* 0x0000001f02007819 */ /* 0x000fce00000006ff */
.L_x_117:
[----:B-1----:R1:W3:Y:S02]  /*5b40*/  SYNCS.PHASECHK.TRANS64.TRYWAIT P0, [R3+URZ+0x98], R0 ;  /* 0x00009800030075a7 */ /* 0x0022e4000800017f */
[----:B---3--:R-:W-:Y:S05]  /*5b50*/  @!P0 NANOSLEEP.SYNCS 0x989680 ;  /* 0x009896800000895d */ /* 0x008fea0003900000 */
[----:B------:R-:W3:Y:S02]  /*5b60*/  @!P0 SYNCS.PHASECHK.TRANS64 P0, [R3+URZ+0x98], R0 ;  /* 0x00009800030085a7 */ /* 0x000ee4000800007f */
[----:B---3--:R-:W-:Y:S05]  /*5b70*/  @P0 BRA `(.L_x_14) ;  /* 0x00000010007c0947 */ /* 0x008fea0003800000 */
[----:B------:R-:W-:Y:S05]  /*5b80*/  BRA `(.L_x_117) ;  /* 0xfffffffc00ec7947 */ /* 0x000fea000383ffff */
.L_x_86:
[----:B------:R-:W-:Y:S01]  /*5b90*/  LOP3.LUT P0, RZ, R10, 0xff, RZ, 0xc0, !PT ;  /* 0x000000ff0aff7812 */ /* 0x000fe2000780c0ff */
[----:B------:R-:W-:Y:S02]  /*5ba0*/  IMAD.MOV.U32 R10, RZ, RZ, 0x1 ;  /* 0x00000001ff0a7424 */ /* 0x000fe400078e00ff */
[----:B------:R-:W-:-:S10]  /*5bb0*/  IMAD.MOV.U32 R9, RZ, RZ, RZ ;  /* 0x000000ffff097224 */ /* 0x000fd400078e00ff */
[----:B------:R-:W-:Y:S05]  /*5bc0*/  @!P0 BRA `(.L_x_118) ;  /* 0x0000000c00248947 */ /* 0x000fea0003800000 */
[----:B------:R-:W2:Y:S01]  /*5bd0*/  LDC R0, c[0x0][0x28c] ;  /* 0x0000a300ff007b82 */ /* 0x000ea20000000800 */
[----:B------:R-:W-:Y:S01]  /*5be0*/  ULDC UR7, c[0x0][0x900] ;  /* 0x0002400000077ab9 */ /* 0x000fe20000000800 */
[----:B------:R-:W-:Y:S01]  /*5bf0*/  UMOV UR8, 0xffffffff ;  /* 0xffffffff00087882 */ /* 0x000fe20000000000 */
[----:B------:R-:W-:Y:S01]  /*5c00*/  BSSY B0, `(.L_x_118) ;  /* 0x00000c5000007945 */ /* 0x000fe20003800000 */
[----:B-1----:R-:W-:Y:S01]  /*5c10*/  USHF.L.U32 UR4, UR44, 0x5, URZ ;  /* 0x000000052c047899 */ /* 0x002fe2000800063f */
[----:B------:R-:W-:Y:S01]  /*5c20*/  LOP3.LUT R11, R22, 0x2, RZ, 0xfc, !PT ;  /* 0x00000002160b7812 */ /* 0x000fe200078efcff */
[----:B------:R-:W-:Y:S01]  /*5c30*/  USHF.L.U32 UR5, UR44, 0xb, URZ ;  /* 0x0000000b2c057899 */ /* 0x000fe2000800063f */
[----:B------:R-:W-:Y:S01]  /*5c40*/  IMAD.MOV.U32 R10, RZ, RZ, 0x1 ;  /* 0x00000001ff0a7424 */ /* 0x000fe200078e00ff */
[----:B------:R-:W-:Y:S01]  /*5c50*/  USHF.L.U32 UR8, UR8, UR7, URZ ;  /* 0x0000000708087299 */ /* 0x000fe2000800063f */
[----:B------:R-:W-:Y:S01]  /*5c60*/  IMAD.MOV.U32 R9, RZ, RZ, RZ ;  /* 0x000000ffff097224 */ /* 0x000fe200078e00ff */
[----:B------:R-:W-:Y:S01]  /*5c70*/  ULDC UR6, c[0x0][0x8a8] ;  /* 0x00022a0000067ab9 */ /* 0x000fe20000000800 */
[----:B------:R-:W-:-:S02]  /*5c80*/  ULOP3.LUT UR4, UR4, 0x20, URZ, 0xc0, !UPT ;  /* 0x0000002004047892 */ /* 0x000fc4000f8ec03f */
[----:B------:R-:W-:Y:S02]  /*5c90*/  ULOP3.LUT UR5, UR5, 0x800, URZ, 0xc0, !UPT ;  /* 0x0000080005057892 */ /* 0x000fe4000f8ec03f */
[----:B------:R-:W-:Y:S02]  /*5ca0*/  UIADD3 UR17, UR6, -0x1, URZ ;  /* 0xffffffff06117890 */ /* 0x000fe4000fffe03f */
[----:B------:R-:W-:Y:S02]  /*5cb0*/  USHF.L.U32 UR19, UR46, UR7, URZ ;  /* 0x000000072e137299 */ /* 0x000fe4000800063f */
[----:B------:R-:W-:Y:S01]  /*5cc0*/  ULOP3.LUT UR18, URZ, UR8, URZ, 0x33, !UPT ;  /* 0x000000083f127292 */ /* 0x000fe2000f8e333f */
[----:B------:R-:W-:Y:S01]  /*5cd0*/  ULDC.64 UR22, c[0x0][0x198] ;  /* 0x0000660000167ab9 */ /* 0x000fe20000000a00 */
[----:B--2---:R-:W-:-:S05]  /*5ce0*/  VIADD R0, R0, 0x3f ;  /* 0x0000003f00007836 */ /* 0x004fca0000000000 */
[----:B------:R-:W-:-:S04]  /*5cf0*/  SHF.R.S32.HI R3, RZ, 0x1f, R0 ;  /* 0x0000001fff037819 */ /* 0x000fc80000011400 */
[----:B------:R-:W-:Y:S01]  /*5d00*/  LEA.HI R3, R3, R0, RZ, 0x6 ;  /* 0x0000000003037211 */ /* 0x000fe200078f30ff */
[----:B------:R-:W-:-:S03]  /*5d10*/  IMAD.MOV.U32 R0, RZ, RZ, 0x1 ;  /* 0x00000001ff007424 */ /* 0x000fc600078e00ff */
[--C-:B------:R-:W-:Y:S02]  /*5d20*/  SHF.R.S32.HI R8, RZ, 0x6, R3.reuse ;  /* 0x00000006ff087819 */ /* 0x100fe40000011403 */
[----:B------:R-:W-:-:S03]  /*5d30*/  PRMT R3, R0, 0x7610, R3 ;  /* 0x0000761000037816 */ /* 0x000fc60000000003 */
[----:B------:R-:W-:-:S07]  /*5d40*/  VIADD R0, R8, 0x1 ;  /* 0x0000000108007836 */ /* 0x000fce0000000000 */
.L_x_129:
[----:B------:R-:W-:-:S03]  /*5d50*/  UMOV UR6, 0xffffffff ;  /* 0xffffffff00067882 */ /* 0x000fc60000000000 */
[----:B------:R-:W-:Y:S05]  /*5d60*/  BRA.DIV UR6, `(.L_x_119) ;  /* 0x0000001206cc7947 */ /* 0x000fea000b800000 */
[----:B------:R-:W-:-:S13]  /*5d70*/  ELECT P6, URZ, PT ;  /* 0x00000000003f782f */ /* 0x000fda00038c0000 */
.L_x_148:
[----:B------:R-:W1:Y:S01]  /*5d80*/  LDC R4, c[0x0][0x28c] ;  /* 0x0000a300ff047b82 */ /* 0x000e620000000800 */
[----:B------:R-:W-:Y:S01]  /*5d90*/  BSSY B1, `(.L_x_120) ;  /* 0x0000038000017945 */ /* 0x000fe20003800000 */
[----:B-1----:R-:W-:-:S13]  /*5da0*/  ISETP.LT.OR P6, PT, R4, 0x1, !P6 ;  /* 0x000000010400780c */ /* 0x002fda00077c1670 */
[----:B------:R-:W-:Y:S05]  /*5db0*/  @P6 BRA `(.L_x_121) ;  /* 0x0000000000d46947 */ /* 0x000fea0003800000 */
[----:B------:R-:W-:Y:S01]  /*5dc0*/  LEA R15, R13, UR4, 0x6 ;  /* 0x000000040d0f7c11 */ /* 0x000fe2000f8e30ff */
[----:B------:R-:W-:Y:S02]  /*5dd0*/  IMAD.SHL.U32 R20, R20, 0x80, RZ ;  /* 0x0000008014147824 */ /* 0x000fe400078e00ff */
[----:B------:R-:W-:Y:S02]  /*5de0*/  IMAD.MOV.U32 R21, RZ, RZ, RZ ;  /* 0x000000ffff157224 */ /* 0x000fe400078e00ff */
[----:B------:R-:W-:Y:S02]  /*5df0*/  IMAD.MOV.U32 R4, RZ, RZ, R0 ;  /* 0x000000ffff047224 */ /* 0x000fe400078e0000 */
[----:B------:R-:W-:Y:S02]  /*5e00*/  IMAD.MOV.U32 R5, RZ, RZ, R10 ;  /* 0x000000ffff057224 */ /* 0x000fe400078e000a */
[----:B------:R-:W-:-:S07]  /*5e10*/  IMAD.MOV.U32 R6, RZ, RZ, R9 ;  /* 0x000000ffff067224 */ /* 0x000fce00078e0009 */
.L_x_124:
[----:B------:R-:W1:Y:S01]  /*5e20*/  S2R R14, SR_CgaCtaId ;  /* 0x00000000000e7919 */ /* 0x000e620000008800 */
[----:B------:R-:W-:Y:S02]  /*5e30*/  MOV R7, 0x400 ;  /* 0x0000040000077802 */ /* 0x000fe40000000f00 */
[----:B------:R-:W-:-:S13]  /*5e40*/  LOP3.LUT P1, RZ, R18, 0x7f, RZ, 0xc0, !PT ;  /* 0x0000007f12ff7812 */ /* 0x000fda000782c0ff */
[----:B------:R-:W2:Y:S01]  /*5e50*/  @!P1 LDC R13, c[0x0][0x500] ;  /* 0x00014000ff0d9b82 */ /* 0x000ea20000000800 */
[----:B-1----:R-:W-:Y:S02]  /*5e60*/  LEA R19, R14, R7, 0x18 ;  /* 0x000000070e137211 */ /* 0x002fe400078ec0ff */
[----:B------:R-:W-:-:S03]  /*5e70*/  SHF.L.U32 R7, R5, 0x1f, RZ ;  /* 0x0000001f05077819 */ /* 0x000fc600000006ff */
[----:B------:R-:W-:-:S04]  /*5e80*/  IMAD R14, R6, 0x8, R19 ;  /* 0x00000008060e7824 */ /* 0x000fc800078e0213 */
[----:B------:R-:W1:Y:S02]  /*5e90*/  SYNCS.PHASECHK.TRANS64.TRYWAIT P0, [R14+URZ+0x40], R7 ;  /* 0x000040070e0075a7 */ /* 0x000e64000800017f */
[----:B-12---:R-:W-:Y:S05]  /*5ea0*/  @!P0 BRA `(.L_x_122) ;  /* 0x00000010009c8947 */ /* 0x006fea0003800000 */
.L_x_149:
[----:B-1----:R-:W-:Y:S01]  /*5eb0*/  PRMT R7, R11, 0x9910, RZ ;  /* 0x000099100b077816 */ /* 0x002fe200000000ff */
[----:B------:R1:W-:Y:S03]  /*5ec0*/  @!P1 SYNCS.ARRIVE.TRANS64 RZ, [R14+URZ], R13 ;  /* 0x0000000d0eff99a7 */ /* 0x0003e6000800003f */
[----:B------:R-:W-:-:S13]  /*5ed0*/  ISETP.NE.AND P0, PT, R7, 0x2, PT ;  /* 0x000000020700780c */ /* 0x000fda0003f05270 */
[----:B-1----:R-:W-:Y:S05]  /*5ee0*/  @P0 BRA `(.L_x_123) ;  /* 0x0000000000040947 */ /* 0x002fea0003800000 */
[----:B------:R-:W-:Y:S01]  /*5ef0*/  BPT.TRAP 0x1 ;  /* 0x000000040000795c */ /* 0x000fe20000300000 */
.L_x_123:
[C---:B------:R-:W-:Y:S01]  /*5f00*/  LEA R7, R6.reuse, UR5, 0xc ;  /* 0x0000000506077c11 */ /* 0x040fe2000f8e60ff */
[--C-:B------:R-:W-:Y:S01]  /*5f10*/  IMAD R13, R6, 0x4000, R19.reuse ;  /* 0x00004000060d7824 */ /* 0x100fe200078e0213 */
[----:B------:R-:W-:Y:S01]  /*5f20*/  R2UR UR9, R14 ;  /* 0x000000000e0972ca */ /* 0x000fe200000e0000 */
[----:B------:R-:W-:Y:S01]  /*5f30*/  VIADD R4, R4, 0xffffffff ;  /* 0xffffffff04047836 */ /* 0x000fe20000000000 */
[----:B------:R-:W-:Y:S01]  /*5f40*/  UIADD3 UR6, UP0, UR22, 0xf0, URZ ;  /* 0x000000f016067890 */ /* 0x000fe2000ff1e03f */
[----:B------:R-:W-:Y:S01]  /*5f50*/  IMAD R7, R7, 0x2, R19 ;  /* 0x0000000207077824 */ /* 0x000fe200078e0213 */
[----:B------:R-:W-:Y:S01]  /*5f60*/  R2UR UR7, R13 ;  /* 0x000000000d0772ca */ /* 0x000fe200000e0000 */
[----:B------:R-:W-:Y:S01]  /*5f70*/  UIADD3 UR24, UP1, UR22, 0x1f0, URZ ;  /* 0x000001f016187890 */ /* 0x000fe2000ff3e03f */
[----:B------:R-:W-:Y:S01]  /*5f80*/  R2UR UR11, R20 ;  /* 0x00000000140b72ca */ /* 0x000fe200000e0000 */
[----:B------:R-:W-:Y:S01]  /*5f90*/  VIADD R6, R6, 0x1 ;  /* 0x0000000106067836 */ /* 0x000fe20000000000 */
[----:B------:R-:W-:Y:S01]  /*5fa0*/  R2UR UR8, R7 ;  /* 0x00000000070872ca */ /* 0x000fe200000e0000 */
[----:B------:R-:W-:Y:S01]  /*5fb0*/  UIADD3.X UR25, URZ, UR23, URZ, UP1, !UPT ;  /* 0x000000173f197290 */ /* 0x000fe20008ffe43f */
[----:B------:R-:W-:Y:S01]  /*5fc0*/  R2UR UR10, R21 ;  /* 0x00000000150a72ca */ /* 0x000fe200000e0000 */
[----:B------:R-:W-:Y:S01]  /*5fd0*/  UMOV UR14, 0x0 ;  /* 0x00000000000e7882 */ /* 0x000fe20000000000 */
[----:B------:R-:W-:Y:S01]  /*5fe0*/  R2UR UR12, R12 ;  /* 0x000000000c0c72ca */ /* 0x000fe200000e0000 */
[----:B------:R-:W-:Y:S01]  /*5ff0*/  UMOV UR15, 0x10000000 ;  /* 0x10000000000f7882 */ /* 0x000fe20000000000 */
[----:B------:R-:W-:Y:S01]  /*6000*/  R2UR UR20, R15 ;  /* 0x000000000f1472ca */ /* 0x000fe200000e0000 */
[----:B------:R-:W-:Y:S01]  /*6010*/  UMOV UR21, 0x30000 ;  /* 0x0003000000157882 */ /* 0x000fe20000000000 */
[----:B------:R-:W-:Y:S01]  /*6020*/  ISETP.GT.AND P1, PT, R4, 0x1, PT ;  /* 0x000000010400780c */ /* 0x000fe20003f24270 */
[----:B------:R-:W-:Y:S01]  /*6030*/  UIADD3 UR13, UR7, 0x6400, URZ ;  /* 0x00006400070d7890 */ /* 0x000fe2000fffe03f */
[----:B------:R-:W-:Y:S01]  /*6040*/  ISETP.NE.AND P0, PT, R6, 0x8, PT ;  /* 0x000000080600780c */ /* 0x000fe20003f05270 */
[----:B------:R-:W-:Y:S01]  /*6050*/  UIADD3.X UR7, URZ, UR23, URZ, UP0, !UPT ;  /* 0x000000173f077290 */ /* 0x000fe200087fe43f */
[----:B------:R-:W-:Y:S01]  /*6060*/  VIADD R21, R21, 0x40 ;  /* 0x0000004015157836 */ /* 0x000fe20000000000 */
[----:B------:R-:W-:Y:S01]  /*6070*/  UIADD3 UR16, UR8, 0x26400, URZ ;  /* 0x0002640008107890 */ /* 0x000fe2000fffe03f */
[----:B------:R-:W-:-:S02]  /*6080*/  SEL R14, RZ, 0x1, P0 ;  /* 0x00000001ff0e7807 */ /* 0x000fc40000000000 */
[----:B------:R-:W-:Y:S01]  /*6090*/  UMOV UR8, UR13 ;  /* 0x0000000d00087c82 */ /* 0x000fe20008000000 */
[----:B------:R-:W-:Y:S02]  /*60a0*/  SEL R6, R6, RZ, P0 ;  /* 0x000000ff06067207 */ /* 0x000fe40000000000 */
[----:B------:R-:W-:Y:S01]  /*60b0*/  LOP3.LUT R5, R5, R14, RZ, 0x3c, !PT ;  /* 0x0000000e05057212 */ /* 0x000fe200078e3cff */
[----:B------:R1:W-:Y:S02]  /*60c0*/  UTMALDG.3D [UR8], [UR6], desc[UR14] ;  /* 0x00000e08060075b4 */ /* 0x0003e40008011000 */
[----:B-1----:R-:W-:Y:S01]  /*60d0*/  UMOV UR8, UR16 ;  /* 0x0000001000087c82 */ /* 0x002fe20008000000 */
[----:B------:R-:W-:Y:S02]  /*60e0*/  UMOV UR11, UR20 ;  /* 0x00000014000b7c82 */ /* 0x000fe40008000000 */
[----:B------:R1:W-:Y:S02]  /*60f0*/  UTMALDG.3D.MULTICAST [UR8], [UR24], UR21, desc[UR14] ;  /* 0x00000e08180073b4 */ /* 0x0003e40008011815 */
[----:B-1----:R-:W-:Y:S05]  /*6100*/  @P1 BRA `(.L_x_124) ;  /* 0xfffffffc00441947 */ /* 0x002fea000383ffff */
.L_x_121:
[----:B------:R-:W-:Y:S05]  /*6110*/  BSYNC B1 ;  /* 0x0000000000017941 */ /* 0x000fea0003800000 */
.L_x_120:
[----:B------:R-:W-:Y:S01]  /*6120*/  LOP3.LUT P1, RZ, R3, 0xff, RZ, 0xc0, !PT ;  /* 0x000000ff03ff7812 */ /* 0x000fe2000782c0ff */
[----:B------:R-:W-:Y:S01]  /*6130*/  IMAD.IADD R9, R8, 0x1, R9 ;  /* 0x0000000108097824 */ /* 0x000fe200078e0209 */
[----:B------:R-:W-:Y:S01]  /*6140*/  IADD3 R16, P2, R16, UR52, RZ ;  /* 0x0000003410107c10 */ /* 0x000fe2000ff5e0ff */
[----:B------:R-:W-:Y:S01]  /*6150*/  ULDC.64 UR6, c[0x0][0x8f8] ;  /* 0x00023e0000067ab9 */ /* 0x000fe20000000a00 */
[----:B------:R-:W-:Y:S01]  /*6160*/  BSSY B1, `(.L_x_125) ;  /* 0x000006c000017945 */ /* 0x000fe20003800000 */
[----:B------:R-:W-:Y:S01]  /*6170*/  IMAD.MOV.U32 R20, RZ, RZ, -0x1 ;  /* 0xffffffffff147424 */ /* 0x000fe200078e00ff */
[----:B------:R-:W-:Y:S01]  /*6180*/  SHF.R.U32.HI R3, RZ, 0x3, R9 ;  /* 0x00000003ff037819 */ /* 0x000fe20000011609 */
[----:B------:R-:W-:Y:S01]  /*6190*/  IMAD.MOV.U32 R13, RZ, RZ, -0x1 ;  /* 0xffffffffff0d7424 */ /* 0x000fe200078e00ff */
[----:B------:R-:W-:Y:S01]  /*61a0*/  ISETP.GT.U32.AND P0, PT, R9, 0x7, PT ;  /* 0x000000070900780c */ /* 0x000fe20003f04070 */
[----:B------:R-:W-:Y:S01]  /*61b0*/  IMAD.MOV.U32 R12, RZ, RZ, -0x1 ;  /* 0xffffffffff0c7424 */ /* 0x000fe200078e00ff */
[----:B------:R-:W-:-:S02]  /*61c0*/  LOP3.LUT R3, R3, 0x1, RZ, 0xc0, !PT ;  /* 0x0000000103037812 */ /* 0x000fc400078ec0ff */
[----:B------:R-:W-:Y:S01]  /*61d0*/  ISETP.LT.U32.AND P0, PT, R8, 0x8, P0 ;  /* 0x000000080800780c */ /* 0x000fe20000701070 */
[----:B------:R-:W1:Y:S01]  /*61e0*/  @P1 S2R R5, SR_CgaCtaId ;  /* 0x0000000000051919 */ /* 0x000e620000008800 */
[----:B------:R-:W-:Y:S02]  /*61f0*/  @P1 MOV R4, 0x400 ;  /* 0x0000040000041802 */ /* 0x000fe40000000f00 */
[----:B------:R-:W-:Y:S02]  /*6200*/  IADD3.X R17, R17, UR45, RZ, P2, !PT ;  /* 0x0000002d11117c10 */ /* 0x000fe400097fe4ff */
[----:B------:R-:W-:Y:S02]  /*6210*/  ISETP.GE.U32.AND P2, PT, R16, UR6, PT ;  /* 0x0000000610007c0c */ /* 0x000fe4000bf46070 */
[----:B------:R-:W-:Y:S02]  /*6220*/  LOP3.LUT R9, R9, 0x7, RZ, 0xc0, !PT ;  /* 0x0000000709097812 */ /* 0x000fe400078ec0ff */
[----:B-1----:R-:W-:-:S04]  /*6230*/  @P1 LEA R4, R5, R4, 0x18 ;  /* 0x0000000405041211 */ /* 0x002fc800078ec0ff */
[----:B------:R1:W-:Y:S01]  /*6240*/  @P1 SYNCS.ARRIVE.TRANS64.A1T0 RZ, [R4+URZ+0xb8], RZ ;  /* 0x0000b8ff04ff19a7 */ /* 0x0003e2000810003f */
[----:B------:R-:W-:Y:S02]  /*6250*/  ISETP.NE.U32.AND P1, PT, R3, 0x1, PT ;  /* 0x000000010300780c */ /* 0x000fe40003f25070 */
[----:B------:R-:W-:Y:S02]  /*6260*/  SEL R3, RZ, 0x1, !P0 ;  /* 0x00000001ff037807 */ /* 0x000fe40004000000 */
[----:B------:R-:W-:Y:S02]  /*6270*/  ISETP.GE.U32.AND.EX P0, PT, R17, UR7, PT, P2 ;  /* 0x0000000711007c0c */ /* 0x000fe4000bf06120 */
[----:B------:R-:W-:-:S04]  /*6280*/  ISETP.GT.U32.AND P1, PT, R8, 0x7, !P1 ;  /* 0x000000070800780c */ /* 0x000fc80004f24070 */
[----:B-1----:R-:W-:-:S04]  /*6290*/  SEL R4, RZ, 0x1, !P1 ;  /* 0x00000001ff047807 */ /* 0x002fc80004800000 */
[--C-:B------:R-:W-:Y:S02]  /*62a0*/  LOP3.LUT R10, R4, R10, R3.reuse, 0x96, !PT ;  /* 0x0000000a040a7212 */ /* 0x100fe400078e9603 */
[----:B------:R-:W-:Y:S02]  /*62b0*/  PRMT R4, RZ, 0x7610, R4 ;  /* 0x00007610ff047816 */ /* 0x000fe40000000004 */
[----:B------:R-:W-:Y:S01]  /*62c0*/  PRMT R3, RZ, 0x7610, R3 ;  /* 0x00007610ff037816 */ /* 0x000fe20000000003 */
[----:B------:R-:W-:Y:S06]  /*62d0*/  @P0 BRA `(.L_x_126) ;  /* 0x0000000400500947 */ /* 0x000fec0003800000 */
[----:B------:R-:W1:Y:S01]  /*62e0*/  S2R R13, SR_CTAID.X ;  /* 0x00000000000d7919 */ /* 0x000e620000002500 */
[----:B------:R-:W-:Y:S01]  /*62f0*/  ULDC.64 UR6, c[0x0][0x8d0] ;  /* 0x0002340000067ab9 */ /* 0x000fe20000000a00 */
[----:B------:R-:W2:Y:S01]  /*6300*/  LDC R20, c[0x0][0x144] ;  /* 0x00005100ff147b82 */ /* 0x000ea20000000800 */
[----:B------:R-:W-:Y:S01]  /*6310*/  ISETP.NE.U32.AND P0, PT, RZ, UR6, PT ;  /* 0x00000006ff007c0c */ /* 0x000fe2000bf05070 */
[----:B------:R-:W3:Y:S01]  /*6320*/  S2R R12, SR_CTAID.Y ;  /* 0x00000000000c7919 */ /* 0x000ee20000002600 */
[----:B------:R-:W-:Y:S01]  /*6330*/  ULDC UR8, c[0x0][0x150] ;  /* 0x0000540000087ab9 */ /* 0x000fe20000000800 */
[----:B------:R-:W-:Y:S01]  /*6340*/  ULDC UR9, c[0x0][0x8d8] ;  /* 0x0002360000097ab9 */ /* 0x000fe20000000800 */
[----:B------:R-:W-:Y:S01]  /*6350*/  ISETP.NE.AND.EX P0, PT, RZ, UR7, PT, P0 ;  /* 0x00000007ff007c0c */ /* 0x000fe2000bf05300 */
[----:B------:R-:W-:Y:S01]  /*6360*/  IMAD.MOV.U32 R4, RZ, RZ, R16 ;  /* 0x000000ffff047224 */ /* 0x000fe200078e0010 */
[----:B-1----:R-:W-:-:S05]  /*6370*/  I2FP.F32.U32 R5, R13 ;  /* 0x0000000d00057245 */ /* 0x002fca0000201000 */
[----:B------:R-:W-:Y:S01]  /*6380*/  FMUL R19, R5, UR8 ;  /* 0x0000000805137c20 */ /* 0x000fe20008400000 */
[----:B------:R-:W-:-:S05]  /*6390*/  IMAD.MOV.U32 R5, RZ, RZ, R17 ;  /* 0x000000ffff057224 */ /* 0x000fca00078e0011 */
[----:B---3--:R-:W-:Y:S05]  /*63a0*/  @!P0 BRA `(.L_x_127) ;  /* 0x0000000000288947 */ /* 0x008fea0003800000 */
[----:B------:R-:W-:Y:S02]  /*63b0*/  ULDC UR8, c[0x0][0x8dc] ;  /* 0x0002370000087ab9 */ /* 0x000fe40000000800 */
[----:B------:R-:W-:-:S05]  /*63c0*/  IADD3 R5, P0, R16, UR8, RZ ;  /* 0x0000000810057c10 */ /* 0x000fca000ff1e0ff */
[----:B------:R-:W-:-:S04]  /*63d0*/  IMAD.X R15, RZ, RZ, R17, P0 ;  /* 0x000000ffff0f7224 */ /* 0x000fc800000e0611 */
[----:B------:R-:W-:-:S04]  /*63e0*/  IMAD.WIDE.U32 R6, R15, UR6, RZ ;  /* 0x000000060f067c25 */ /* 0x000fc8000f8e00ff */
[----:B------:R-:W-:-:S04]  /*63f0*/  IMAD.WIDE.U32 R6, P0, R5, UR7, R6 ;  /* 0x0000000705067c25 */ /* 0x000fc8000f800006 */
[----:B------:R-:W-:-:S04]  /*6400*/  IMAD.WIDE.U32 R4, R5, UR6, RZ ;  /* 0x0000000605047c25 */ /* 0x000fc8000f8e00ff */
[----:B------:R-:W-:Y:S01]  /*6410*/  IMAD.MOV.U32 R4, RZ, RZ, R7 ;  /* 0x000000ffff047224 */ /* 0x000fe200078e0007 */
[----:B------:R-:W-:Y:S01]  /*6420*/  IADD3 RZ, P1, R5, R6, RZ ;  /* 0x0000000605ff7210 */ /* 0x000fe20007f3e0ff */
[----:B------:R-:W-:-:S04]  /*6430*/  IMAD.X R5, RZ, RZ, RZ, P0 ;  /* 0x000000ffff057224 */ /* 0x000fc800000e06ff */
[----:B------:R-:W-:-:S08]  /*6440*/  IMAD.WIDE.U32.X R4, R15, UR7, R4, P1 ;  /* 0x000000070f047c25 */ /* 0x000fd000088e0404 */
.L_x_127:
[--C-:B------:R-:W-:Y:S01]  /*6450*/  SHF.R.U64 R14, R4, UR9, R5.reuse ;  /* 0x00000009040e7c19 */ /* 0x100fe20008001205 */
[----:B------:R-:W1:Y:S01]  /*6460*/  F2I.U32.TRUNC.NTZ R19, R19 ;  /* 0x0000001300137305 */ /* 0x000e62000020f000 */
[----:B------:R-:W-:Y:S01]  /*6470*/  SHF.R.U32.HI R4, RZ, UR9, R5 ;  /* 0x00000009ff047c19 */ /* 0x000fe20008011605 */
[----:B------:R-:W-:Y:S01]  /*6480*/  ULDC.64 UR6, c[0x0][0x8c8] ;  /* 0x0002320000067ab9 */ /* 0x000fe20000000a00 */
[----:B------:R-:W-:Y:S01]  /*6490*/  IADD3 R7, P0, RZ, -R14, RZ ;  /* 0x8000000eff077210 */ /* 0x000fe20007f1e0ff */
[----:B------:R-:W-:Y:S01]  /*64a0*/  ULDC.64 UR8, c[0x0][0x8e8] ;  /* 0x00023a0000087ab9 */ /* 0x000fe20000000a00 */
[----:B------:R-:W3:Y:S03]  /*64b0*/  LDC R21, c[0x0][0x148] ;  /* 0x00005200ff157b82 */ /* 0x000ee60000000800 */
[----:B------:R-:W-:Y:S01]  /*64c0*/  IMAD.X R4, RZ, RZ, ~R4, P0 ;  /* 0x000000ffff047224 */ /* 0x000fe200000e0e04 */
[----:B------:R-:W-:-:S03]  /*64d0*/  ISETP.NE.U32.AND P0, PT, RZ, UR8, PT ;  /* 0x00000008ff007c0c */ /* 0x000fc6000bf05070 */
[----:B------:R-:W-:Y:S01]  /*64e0*/  IMAD R6, R4, UR6, RZ ;  /* 0x0000000604067c24 */ /* 0x000fe2000f8e02ff */
[----:B------:R-:W-:Y:S01]  /*64f0*/  ISETP.NE.AND.EX P0, PT, RZ, UR9, PT, P0 ;  /* 0x00000009ff007c0c */ /* 0x000fe2000bf05300 */
[----:B------:R-:W-:Y:S01]  /*6500*/  IMAD.WIDE.U32 R4, R7, UR6, R16 ;  /* 0x0000000607047c25 */ /* 0x000fe2000f8e0010 */
[----:B------:R-:W-:-:S03]  /*6510*/  ULDC UR6, c[0x0][0x8c0] ;  /* 0x0002300000067ab9 */ /* 0x000fc60000000800 */
[----:B------:R-:W-:Y:S01]  /*6520*/  IMAD R7, R7, UR7, R6 ;  /* 0x0000000707077c24 */ /* 0x000fe2000f8e0206 */
[----:B------:R-:W-:Y:S01]  /*6530*/  ULDC UR7, c[0x0][0x154] ;  /* 0x0000550000077ab9 */ /* 0x000fe20000000800 */
[----:B-1----:R-:W-:Y:S02]  /*6540*/  IMAD.MOV R6, RZ, RZ, -R19 ;  /* 0x000000ffff067224 */ /* 0x002fe400078e0a13 */
[----:B------:R-:W-:Y:S02]  /*6550*/  IMAD.IADD R5, R5, 0x1, R7 ;  /* 0x0000000105057824 */ /* 0x000fe400078e0207 */
[----:B--2---:R-:W-:Y:S01]  /*6560*/  IMAD R13, R20, R6, R13 ;  /* 0x00000006140d7224 */ /* 0x004fe200078e020d */
[----:B------:R-:W-:Y:S02]  /*6570*/  I2FP.F32.U32 R6, R12 ;  /* 0x0000000c00067245 */ /* 0x000fe40000201000 */
[--C-:B------:R-:W-:Y:S02]  /*6580*/  SHF.R.U64 R15, R4, UR6, R5.reuse ;  /* 0x00000006040f7c19 */ /* 0x100fe40008001205 */
[----:B------:R-:W-:Y:S01]  /*6590*/  SHF.R.U32.HI R4, RZ, UR6, R5 ;  /* 0x00000006ff047c19 */ /* 0x000fe20008011605 */
[----:B------:R-:W-:Y:S01]  /*65a0*/  FMUL R6, R6, UR7 ;  /* 0x0000000706067c20 */ /* 0x000fe20008400000 */
[----:B------:R-:W-:-:S02]  /*65b0*/  ULDC UR6, c[0x0][0x8b0] ;  /* 0x00022c0000067ab9 */ /* 0x000fc40000000800 */
[--C-:B------:R-:W-:Y:S01]  /*65c0*/  SHF.R.U64 R20, R15, UR6, R4.reuse ;  /* 0x000000060f147c19 */ /* 0x100fe20008001204 */
[----:B------:R1:W2:Y:S01]  /*65d0*/  F2I.U32.TRUNC.NTZ R24, R6 ;  /* 0x0000000600187305 */ /* 0x0002a2000020f000 */
[----:B------:R-:W-:Y:S01]  /*65e0*/  SHF.R.U32.HI R5, RZ, UR6, R4 ;  /* 0x00000006ff057c19 */ /* 0x000fe20008011604 */
[----:B------:R-:W-:-:S03]  /*65f0*/  ULDC UR6, c[0x0][0x900] ;  /* 0x0002400000067ab9 */ /* 0x000fc60000000800 */
[--C-:B------:R-:W-:Y:S02]  /*6600*/  SHF.R.U64 R19, R20, UR6, R5.reuse ;  /* 0x0000000614137c19 */ /* 0x100fe40008001205 */
[----:B------:R-:W-:-:S03]  /*6610*/  SHF.R.U32.HI R23, RZ, UR6, R5 ;  /* 0x00000006ff177c19 */ /* 0x000fc60008011605 */
[----:B------:R-:W-:Y:S02]  /*6620*/  IMAD.MOV.U32 R4, RZ, RZ, R19 ;  /* 0x000000ffff047224 */ /* 0x000fe400078e0013 */
[----:B------:R-:W-:Y:S01]  /*6630*/  IMAD.MOV.U32 R5, RZ, RZ, R23 ;  /* 0x000000ffff057224 */ /* 0x000fe200078e0017 */
[----:B-1----:R-:W-:Y:S06]  /*6640*/  @!P0 BRA `(.L_x_128) ;  /* 0x0000000000288947 */ /* 0x002fec0003800000 */
        /* <DEDUP_REMOVED lines=10> */
.L_x_128:
[----:B------:R-:W-:Y:S01]  /*66f0*/  ISETP.NE.AND P0, PT, R2, 0x1, PT ;  /* 0x000000010200780c */ /* 0x000fe20003f05270 */
[----:B------:R-:W-:Y:S01]  /*6700*/  ULDC UR6, c[0x0][0x8f0] ;  /* 0x00023c0000067ab9 */ /* 0x000fe20000000800 */
[----:B------:R-:W-:Y:S01]  /*6710*/  LOP3.LUT R20, R20, UR18, RZ, 0xc0, !PT ;  /* 0x0000001214147c12 */ /* 0x000fe2000f8ec0ff */
[----:B--2---:R-:W-:Y:S01]  /*6720*/  IMAD.MOV R24, RZ, RZ, -R24 ;  /* 0x000000ffff187224 */ /* 0x004fe200078e0a18 */
[----:B------:R-:W-:Y:S01]  /*6730*/  SHF.R.U64 R5, R4, UR6, R5 ;  /* 0x0000000604057c19 */ /* 0x000fe20008001205 */
[----:B------:R-:W-:Y:S01]  /*6740*/  ULDC UR6, c[0x0][0x8e0] ;  /* 0x0002380000067ab9 */ /* 0x000fe20000000800 */
[----:B------:R-:W-:Y:S01]  /*6750*/  LOP3.LUT R6, R15, UR17, RZ, 0xc0, !PT ;  /* 0x000000110f067c12 */ /* 0x000fe2000f8ec0ff */
[----:B------:R-:W-:Y:S02]  /*6760*/  ULDC UR7, c[0x0][0x8b8] ;  /* 0x00022e0000077ab9 */ /* 0x000fe40000000800 */
[----:B------:R-:W-:Y:S02]  /*6770*/  IMAD.MOV R4, RZ, RZ, -R5 ;  /* 0x000000ffff047224 */ /* 0x000fe400078e0a05 */
[----:B------:R-:W-:-:S02]  /*6780*/  IMAD R20, R5, UR19, R20 ;  /* 0x0000001305147c24 */ /* 0x000fc4000f8e0214 */
[----:B---3--:R-:W-:Y:S02]  /*6790*/  @P0 IMAD R13, R21, R24, R12 ;  /* 0x00000018150d0224 */ /* 0x008fe400078e020c */
[----:B------:R-:W-:Y:S01]  /*67a0*/  IMAD R19, R4, UR6, R19 ;  /* 0x0000000604137c24 */ /* 0x000fe2000f8e0213 */
[----:B------:R-:W-:Y:S01]  /*67b0*/  ULDC UR6, c[0x0][0x8a8] ;  /* 0x00022a0000067ab9 */ /* 0x000fe20000000800 */
[----:B------:R-:W-:Y:S02]  /*67c0*/  IMAD R20, R20, UR7, R13 ;  /* 0x0000000714147c24 */ /* 0x000fe4000f8e020d */
[----:B------:R-:W-:Y:S02]  /*67d0*/  IMAD R19, R19, UR6, R6 ;  /* 0x0000000613137c24 */ /* 0x000fe4000f8e0206 */
[----:B------:R-:W-:Y:S02]  /*67e0*/  IMAD.MOV.U32 R4, RZ, RZ, 0x1 ;  /* 0x00000001ff047424 */ /* 0x000fe400078e00ff */
[----:B------:R-:W-:Y:S01]  /*67f0*/  IMAD.MOV.U32 R12, RZ, RZ, R14 ;  /* 0x000000ffff0c7224 */ /* 0x000fe200078e000e */
[----:B------:R-:W-:-:S02]  /*6800*/  SEL R13, R19, R20, !P0 ;  /* 0x00000014130d7207 */ /* 0x000fc40004000000 */
[----:B------:R-:W-:-:S07]  /*6810*/  SEL R20, R20, R19, !P0 ;  /* 0x0000001314147207 */ /* 0x000fce0004000000 */
.L_x_126:
[----:B------:R-:W-:Y:S05]  /*6820*/  BSYNC B1 ;  /* 0x0000000000017941 */ /* 0x000fea0003800000 */
.L_x_125:
[----:B------:R-:W-:-:S13]  /*6830*/  LOP3.LUT P0, RZ, R4, 0xff, RZ, 0xc0, !PT ;  /* 0x000000ff04ff7812 */ /* 0x000fda000780c0ff */
[----:B------:R-:W-:Y:S05]  /*6840*/  @P0 BRA `(.L_x_129) ;  /* 0xfffffff400400947 */ /* 0x000fea000383ffff */
[----:B------:R-:W-:Y:S05]  /*6850*/  BSYNC B0 ;  /* 0x0000000000007941 */ /* 0x000fea0003800000 */
.L_x_118:
[----:B------:R-:W-:-:S03]  /*6860*/  UMOV UR6, 0xffffffff ;  /* 0xffffffff00067882 */ /* 0x000fc60000000000 */
[----:B------:R-:W-:Y:S05]  /*6870*/  BRA.DIV UR6, `(.L_x_130) ;  /* 0x0000000a063c7947 */ /* 0x000fea000b800000 */
[----:B------:R-:W-:-:S13]  /*6880*/  ELECT P6, URZ, PT ;  /* 0x00000000003f782f */ /* 0x000fda00038c0000 */
.L_x_152:
[----:B------:R-:W-:Y:S05]  /*6890*/  @!P6 BRA `(.L_x_14) ;  /* 0x000000040034e947 */ /* 0x000fea0003800000 */
[----:B------:R-:W-:-:S04]  /*68a0*/  LOP3.LUT R22, R22, 0x2, RZ, 0xfc, !PT ;  /* 0x0000000216167812 */ /* 0x000fc800078efcff */
[----:B------:R-:W-:-:S13]  /*68b0*/  ISETP.NE.AND P0, PT, R22, 0x3, PT ;  /* 0x000000031600780c */ /* 0x000fda0003f05270 */
[----:B------:R-:W-:Y:S05]  /*68c0*/  @!P0 BRA `(.L_x_131) ;  /* 0x0000000000048947 */ /* 0x000fea0003800000 */
[----:B-1----:R-:W-:Y:S01]  /*68d0*/  BPT.TRAP 0x1 ;  /* 0x000000040000795c */ /* 0x002fe20000300000 */
.L_x_131:
[----:B------:R-:W2:Y:S01]  /*68e0*/  S2R R3, SR_CgaCtaId ;  /* 0x0000000000037919 */ /* 0x000ea20000008800 */
[----:B------:R-:W-:Y:S02]  /*68f0*/  MOV R0, 0x400 ;  /* 0x0000040000007802 */ /* 0x000fe40000000f00 */
[----:B------:R-:W-:Y:S02]  /*6900*/  SHF.L.U32 R2, R10, 0x1f, RZ ;  /* 0x0000001f0a027819 */ /* 0x000fe400000006ff */
[----:B--2---:R-:W-:-:S05]  /*6910*/  LEA R0, R3, R0, 0x18 ;  /* 0x0000000003007211 */ /* 0x004fca00078ec0ff */
[----:B------:R-:W-:-:S04]  /*6920*/  VIADD R0, R0, 0x40 ;  /* 0x0000004000007836 */ /* 0x000fc80000000000 */
[C---:B------:R-:W-:Y:S02]  /*6930*/  IMAD R5, R9.reuse, 0x8, R0 ;  /* 0x0000000809057824 */ /* 0x040fe400078e0200 */
[----:B------:R-:W-:Y:S02]  /*6940*/  VIADD R9, R9, 0x1 ;  /* 0x0000000109097836 */ /* 0x000fe40000000000 */
[----:B------:R-:W2:Y:S03]  /*6950*/  SYNCS.PHASECHK.TRANS64.TRYWAIT P0, [R5+URZ], R2 ;  /* 0x00000002050075a7 */ /* 0x000ea6000800017f */
[----:B------:R-:W-:-:S04]  /*6960*/  ISETP.NE.AND P1, PT, R9, 0x8, PT ;  /* 0x000000080900780c */ /* 0x000fc80003f25270 */
[----:B------:R-:W-:Y:S02]  /*6970*/  SEL R3, RZ, 0x1, P1 ;  /* 0x00000001ff037807 */ /* 0x000fe40000800000 */
[----:B------:R-:W-:Y:S02]  /*6980*/  SEL R9, R9, RZ, P1 ;  /* 0x000000ff09097207 */ /* 0x000fe40000800000 */
[----:B------:R-:W-:-:S03]  /*6990*/  LOP3.LUT R10, R10, R3, RZ, 0x3c, !PT ;  /* 0x000000030a0a7212 */ /* 0x000fc600078e3cff */
[----:B------:R-:W-:Y:S01]  /*69a0*/  IMAD R7, R9, 0x8, R0 ;  /* 0x0000000809077824 */ /* 0x000fe200078e0200 */
[----:B------:R-:W-:Y:S01]  /*69b0*/  SHF.L.U32 R4, R10, 0x1f, RZ ;  /* 0x0000001f0a047819 */ /* 0x000fe200000006ff */
[----:B--2---:R-:W-:Y:S06]  /*69c0*/  @!P0 BRA `(.L_x_132) ;  /* 0x0000000800088947 */ /* 0x004fec0003800000 */
.L_x_153:
[----:B------:R-:W3:Y:S01]  /*69d0*/  SYNCS.PHASECHK.TRANS64.TRYWAIT P0, [R7+URZ], R4 ;  /* 0x00000004070075a7 */ /* 0x000ee2000800017f */
[----:B--2---:R-:W-:-:S05]  /*69e0*/  VIADD R2, R9, 0x1 ;  /* 0x0000000109027836 */ /* 0x004fca0000000000 */
[----:B------:R-:W-:-:S04]  /*69f0*/  ISETP.NE.AND P1, PT, R2, 0x8, PT ;  /* 0x000000080200780c */ /* 0x000fc80003f25270 */
[----:B------:R-:W-:Y:S02]  /*6a00*/  SEL R3, RZ, 0x1, P1 ;  /* 0x00000001ff037807 */ /* 0x000fe40000800000 */
[----:B------:R-:W-:Y:S02]  /*6a10*/  SEL R9, R2, RZ, P1 ;  /* 0x000000ff02097207 */ /* 0x000fe40000800000 */
[----:B------:R-:W-:-:S03]  /*6a20*/  LOP3.LUT R10, R10, R3, RZ, 0x3c, !PT ;  /* 0x000000030a0a7212 */ /* 0x000fc600078e3cff */
[----:B------:R-:W-:Y:S01]  /*6a30*/  IMAD R6, R9, 0x8, R0 ;  /* 0x0000000809067824 */ /* 0x000fe200078e0200 */
[----:B------:R-:W-:Y:S01]  /*6a40*/  SHF.L.U32 R5, R10, 0x1f, RZ ;  /* 0x0000001f0a057819 */ /* 0x000fe200000006ff */
[----:B---3--:R-:W-:Y:S06]  /*6a50*/  @!P0 BRA `(.L_x_133) ;  /* 0x0000000400f88947 */ /* 0x008fec0003800000 */
.L_x_154:
[----:B------:R-:W3:Y:S01]  /*6a60*/  SYNCS.PHASECHK.TRANS64.TRYWAIT P0, [R6+URZ], R5 ;  /* 0x00000005060075a7 */ /* 0x000ee2000800017f */
[----:B------:R-:W-:-:S05]  /*6a70*/  VIADD R2, R9, 0x1 ;  /* 0x0000000109027836 */ /* 0x000fca0000000000 */
[----:B------:R-:W-:-:S04]  /*6a80*/  ISETP.NE.AND P1, PT, R2, 0x8, PT ;  /* 0x000000080200780c */ /* 0x000fc80003f25270 */
[----:B------:R-:W-:Y:S02]  /*6a90*/  SEL R3, RZ, 0x1, P1 ;  /* 0x00000001ff037807 */ /* 0x000fe40000800000 */
[----:B--2---:R-:W-:Y:S02]  /*6aa0*/  SEL R7, R2, RZ, P1 ;  /* 0x000000ff02077207 */ /* 0x004fe40000800000 */
[----:B------:R-:W-:-:S03]  /*6ab0*/  LOP3.LUT R10, R10, R3, RZ, 0x3c, !PT ;  /* 0x000000030a0a7212 */ /* 0x000fc600078e3cff */
[----:B------:R-:W-:Y:S01]  /*6ac0*/  IMAD R9, R7, 0x8, R0 ;  /* 0x0000000807097824 */ /* 0x000fe200078e0200 */
[----:B------:R-:W-:Y:S01]  /*6ad0*/  SHF.L.U32 R4, R10, 0x1f, RZ ;  /* 0x0000001f0a047819 */ /* 0x000fe200000006ff */
[----:B---3--:R-:W-:Y:S06]  /*6ae0*/  @!P0 BRA `(.L_x_134) ;  /* 0x0000000400e88947 */ /* 0x008fec0003800000 */
.L_x_155:
[----:B------:R-:W3:Y:S01]  /*6af0*/  SYNCS.PHASECHK.TRANS64.TRYWAIT P0, [R9+URZ], R4 ;  /* 0x00000004090075a7 */ /* 0x000ee2000800017f */
[----:B------:R-:W-:-:S05]  /*6b00*/  VIADD R2, R7, 0x1 ;  /* 0x0000000107027836 */ /* 0x000fca0000000000 */
[----:B------:R-:W-:-:S04]  /*6b10*/  ISETP.NE.AND P1, PT, R2, 0x8, PT ;  /* 0x000000080200780c */ /* 0x000fc80003f25270 */
[----:B------:R-:W-:Y:S02]  /*6b20*/  SEL R3, RZ, 0x1, P1 ;  /* 0x00000001ff037807 */ /* 0x000fe40000800000 */
[----:B------:R-:W-:Y:S02]  /*6b30*/  SEL R7, R2, RZ, P1 ;  /* 0x000000ff02077207 */ /* 0x000fe40000800000 */
[----:B------:R-:W-:-:S03]  /*6b40*/  LOP3.LUT R10, R10, R3, RZ, 0x3c, !PT ;  /* 0x000000030a0a7212 */ /* 0x000fc600078e3cff */
[----:B--2---:R-:W-:Y:S01]  /*6b50*/  IMAD R6, R7, 0x8, R0 ;  /* 0x0000000807067824 */ /* 0x004fe200078e0200 */
[----:B------:R-:W-:Y:S01]  /*6b60*/  SHF.L.U32 R5, R10, 0x1f, RZ ;  /* 0x0000001f0a057819 */ /* 0x000fe200000006ff */
[----:B---3--:R-:W-:Y:S06]  /*6b70*/  @!P0 BRA `(.L_x_135) ;  /* 0x0000000400d88947 */ /* 0x008fec0003800000 */
.L_x_156:
        /* <DEDUP_REMOVED lines=9> */
.L_x_157:
        /* <DEDUP_REMOVED lines=9> */
.L_x_158:
[----:B------:R-:W3:Y:S01]  /*6ca0*/  SYNCS.PHASECHK.TRANS64.TRYWAIT P0, [R6+URZ], R5 ;  /* 0x00000005060075a7 */ /* 0x000ee2000800017f */
[----:B------:R-:W-:-:S05]  /*6cb0*/  VIADD R2, R7, 0x1 ;  /* 0x0000000107027836 */ /* 0x000fca0000000000 */
[----:B------:R-:W-:-:S04]  /*6cc0*/  ISETP.NE.AND P1, PT, R2, 0x8, PT ;  /* 0x000000080200780c */ /* 0x000fc80003f25270 */
[----:B--2---:R-:W-:Y:S02]  /*6cd0*/  SEL R4, RZ, 0x1, P1 ;  /* 0x00000001ff047807 */ /* 0x004fe40000800000 */
[----:B------:R-:W-:Y:S02]  /*6ce0*/  SEL R3, R2, RZ, P1 ;  /* 0x000000ff02037207 */ /* 0x000fe40000800000 */
[----:B------:R-:W-:Y:S01]  /*6cf0*/  LOP3.LUT R4, R11, R4, RZ, 0x3c, !PT ;  /* 0x000000040b047212 */ /* 0x000fe200078e3cff */
[----:B---3--:R-:W-:Y:S06]  /*6d00*/  @!P0 BRA `(.L_x_138) ;  /* 0x0000000400b08947 */ /* 0x008fec0003800000 */
.L_x_159:
[----:B------:R-:W-:Y:S01]  /*6d10*/  IMAD R3, R3, 0x8, R0 ;  /* 0x0000000803037824 */ /* 0x000fe200078e0200 */
[----:B------:R-:W-:-:S07]  /*6d20*/  SHF.L.U32 R0, R4, 0x1f, RZ ;  /* 0x0000001f04007819 */ /* 0x000fce00000006ff */
.L_x_139:
[----:B---3--:R3:W4:Y:S02]  /*6d30*/  SYNCS.PHASECHK.TRANS64.TRYWAIT P0, [R3+URZ], R0 ;  /* 0x00000000030075a7 */ /* 0x008724000800017f */
[----:B----4-:R-:W-:Y:S05]  /*6d40*/  @!P0 NANOSLEEP.SYNCS 0x989680 ;  /* 0x009896800000895d */ /* 0x010fea0003900000 */
[----:B------:R-:W4:Y:S02]  /*6d50*/  @!P0 SYNCS.PHASECHK.TRANS64 P0, [R3+URZ], R0 ;  /* 0x00000000030085a7 */ /* 0x000f24000800007f */
[----:B----4-:R-:W-:Y:S05]  /*6d60*/  @!P0 BRA `(.L_x_139) ;  /* 0xfffffffc00f08947 */ /* 0x010fea000383ffff */
.L_x_14:
[----:B-1----:R-:W-:Y:S05]  /*6d70*/  BSYNC B6 ;  /* 0x0000000000067941 */ /* 0x002fea0003800000 */
.L_x_12:
[----:B------:R-:W-:Y:S05]  /*6d80*/  EXIT ;  /* 0x000000000000794d */ /* 0x000fea0003800000 */
.L_x_27:
[----:B----4-:R4:W1:Y:S02]  /*6d90*/  SYNCS.PHASECHK.TRANS64.TRYWAIT P1, [R3+URZ], R0 ;  /* 0x00000000030075a7 */ /* 0x010864000802017f */
[----:B-1----:R-:W-:Y:S05]  /*6da0*/  @!P1 NANOSLEEP.SYNCS 0x989680 ;  /* 0x009896800000995d */ /* 0x002fea0003900000 */
[----:B------:R-:W1:Y:S02]  /*6db0*/  @!P1 SYNCS.PHASECHK.TRANS64 P1, [R3+URZ], R0 ;  /* 0x00000000030095a7 */ /* 0x000e64000802007f */
[----:B-1----:R-:W-:Y:S05]  /*6dc0*/  @!P1 BRA `(.L_x_27) ;  /* 0xfffffffc00f09947 */ /* 0x002fea000383ffff */
[----:B------:R-:W-:Y:S05]  /*6dd0*/  BRA `(.L_x_26) ;  /* 0xffffffac001c7947 */ /* 0x000fea000383ffff */
.L_x_32:
[----:B--2---:R-:W-:-:S04]  /*6de0*/  IMAD.U32 R5, RZ, RZ, UR4 ;  /* 0x00000004ff057e24 */ /* 0x004fc8000f8e00ff */
[----:B------:R2:W4:Y:S03]  /*6df0*/  SYNCS.PHASECHK.TRANS64.TRYWAIT P1, [R5+URZ], R4 ;  /* 0x00000004050075a7 */ /* 0x000526000802017f */
[----:B----4-:R-:W-:Y:S05]  /*6e00*/  @!P1 NANOSLEEP.SYNCS 0x989680 ;  /* 0x009896800000995d */ /* 0x010fea0003900000 */
[----:B------:R-:W4:Y:S02]  /*6e10*/  @!P1 SYNCS.PHASECHK.TRANS64 P1, [R5+URZ], R4 ;  /* 0x00000004050095a7 */ /* 0x000f24000802007f */
[----:B----4-:R-:W-:Y:S05]  /*6e20*/  @!P1 BRA `(.L_x_32) ;  /* 0xfffffffc00ec9947 */ /* 0x010fea000383ffff */
[----:B------:R-:W-:Y:S05]  /*6e30*/  BRA `(.L_x_31) ;  /* 0xffffffac00f07947 */ /* 0x000fea000383ffff */
.L_x_54:
[----:B--2---:R2:W4:Y:S02]  /*6e40*/  SYNCS.PHASECHK.TRANS64.TRYWAIT P3, [R5+URZ+0x80], R4 ;  /* 0x00008004050075a7 */ /* 0x004524000806017f */
[----:B----4-:R-:W-:Y:S05]  /*6e50*/  @!P3 NANOSLEEP.SYNCS 0x989680 ;  /* 0x009896800000b95d */ /* 0x010fea0003900000 */
[----:B------:R-:W4:Y:S02]  /*6e60*/  @!P3 SYNCS.PHASECHK.TRANS64 P3, [R5+URZ+0x80], R4 ;  /* 0x000080040500b5a7 */ /* 0x000f24000806007f */
[----:B----4-:R-:W-:Y:S05]  /*6e70*/  @!P3 BRA `(.L_x_54) ;  /* 0xfffffffc00f0b947 */ /* 0x010fea000383ffff */
[----:B------:R-:W-:Y:S05]  /*6e80*/  BRA `(.L_x_140) ;  /* 0xffffffb800e47947 */ /* 0x000fea000383ffff */
.L_x_68:
[----:B--2---:R2:W4:Y:S02]  /*6e90*/  SYNCS.PHASECHK.TRANS64.TRYWAIT P4, [R20+URZ+0x80], R15 ;  /* 0x0000800f140075a7 */ /* 0x004524000808017f */
[----:B----4-:R-:W-:Y:S05]  /*6ea0*/  @!P4 NANOSLEEP.SYNCS 0x989680 ;  /* 0x009896800000c95d */ /* 0x010fea0003900000 */
[----:B------:R-:W4:Y:S02]  /*6eb0*/  @!P4 SYNCS.PHASECHK.TRANS64 P4, [R20+URZ+0x80], R15 ;  /* 0x0000800f1400c5a7 */ /* 0x000f24000808007f */
[----:B----4-:R-:W-:Y:S05]  /*6ec0*/  @!P4 BRA `(.L_x_68) ;  /* 0xfffffffc00f0c947 */ /* 0x010fea000383ffff */
[----:B------:R-:W-:Y:S05]  /*6ed0*/  BRA `(.L_x_141) ;  /* 0xffffffc400a07947 */ /* 0x000fea000383ffff */
.L_x_88:
[----:B-1----:R-:W-:-:S04]  /*6ee0*/  IMAD.U32 R3, RZ, RZ, UR4 ;  /* 0x00000004ff037e24 */ /* 0x002fc8000f8e00ff */
[----:B------:R1:W2:Y:S03]  /*6ef0*/  SYNCS.PHASECHK.TRANS64.TRYWAIT P0, [R3+URZ+0xb8], R0 ;  /* 0x0000b800030075a7 */ /* 0x0002a6000800017f */
[----:B--2---:R-:W-:Y:S05]  /*6f00*/  @!P0 NANOSLEEP.SYNCS 0x989680 ;  /* 0x009896800000895d */ /* 0x004fea0003900000 */
[----:B------:R-:W2:Y:S02]  /*6f10*/  @!P0 SYNCS.PHASECHK.TRANS64 P0, [R3+URZ+0xb8], R0 ;  /* 0x0000b800030085a7 */ /* 0x000ea4000800007f */
[----:B--2---:R-:W-:Y:S05]  /*6f20*/  @!P0 BRA `(.L_x_88) ;  /* 0xfffffffc00ec8947 */ /* 0x004fea000383ffff */
[----:B------:R-:W-:Y:S05]  /*6f30*/  BRA `(.L_x_87) ;  /* 0xffffffd800f07947 */ /* 0x000fea000383ffff */
.L_x_97:
[----:B-1----:R-:W-:-:S04]  /*6f40*/  IMAD.U32 R5, RZ, RZ, UR5 ;  /* 0x00000005ff057e24 */ /* 0x002fc8000f8e00ff */
[----:B------:R1:W2:Y:S03]  /*6f50*/  SYNCS.PHASECHK.TRANS64.TRYWAIT P1, [R5+URZ+0x98], R4 ;  /* 0x00009804050075a7 */ /* 0x0002a6000802017f */
[----:B--2---:R-:W-:Y:S05]  /*6f60*/  @!P1 NANOSLEEP.SYNCS 0x989680 ;  /* 0x009896800000995d */ /* 0x004fea0003900000 */
[----:B------:R-:W2:Y:S02]  /*6f70*/  @!P1 SYNCS.PHASECHK.TRANS64 P1, [R5+URZ+0x98], R4 ;  /* 0x00009804050095a7 */ /* 0x000ea4000802007f */
[----:B--2---:R-:W-:Y:S05]  /*6f80*/  @!P1 BRA `(.L_x_97) ;  /* 0xfffffffc00ec9947 */ /* 0x004fea000383ffff */
[----:B------:R-:W-:Y:S05]  /*6f90*/  BRA `(.L_x_142) ;  /* 0xffffffdc00e47947 */ /* 0x000fea000383ffff */
.L_x_103:
[----:B-1----:R-:W-:-:S04]  /*6fa0*/  IMAD.U32 R7, RZ, RZ, UR4 ;  /* 0x00000004ff077e24 */ /* 0x002fc8000f8e00ff */
[----:B------:R1:W3:Y:S03]  /*6fb0*/  SYNCS.PHASECHK.TRANS64.TRYWAIT P1, [R7+URZ+0x98], R0 ;  /* 0x00009800070075a7 */ /* 0x0002e6000802017f */
[----:B---3--:R-:W-:Y:S05]  /*6fc0*/  @!P1 NANOSLEEP.SYNCS 0x989680 ;  /* 0x009896800000995d */ /* 0x008fea0003900000 */
[----:B------:R-:W3:Y:S02]  /*6fd0*/  @!P1 SYNCS.PHASECHK.TRANS64 P1, [R7+URZ+0x98], R0 ;  /* 0x00009800070095a7 */ /* 0x000ee4000802007f */
[----:B---3--:R-:W-:Y:S05]  /*6fe0*/  @!P1 BRA `(.L_x_103) ;  /* 0xfffffffc00ec9947 */ /* 0x008fea000383ffff */
[----:B------:R-:W-:Y:S05]  /*6ff0*/  BRA `(.L_x_143) ;  /* 0xffffffe0004c7947 */ /* 0x000fea000383ffff */
.L_x_113:
[----:B-1----:R1:W3:Y:S02]  /*7000*/  SYNCS.PHASECHK.TRANS64.TRYWAIT P0, [R3+URZ+0x98], R2 ;  /* 0x00009802030075a7 */ /* 0x0022e4000800017f */
[----:B---3--:R-:W-:Y:S05]  /*7010*/  @!P0 NANOSLEEP.SYNCS 0x989680 ;  /* 0x009896800000895d */ /* 0x008fea0003900000 */
[----:B------:R-:W3:Y:S02]  /*7020*/  @!P0 SYNCS.PHASECHK.TRANS64 P0, [R3+URZ+0x98], R2 ;  /* 0x00009802030085a7 */ /* 0x000ee4000800007f */
[----:B---3--:R-:W-:Y:S05]  /*7030*/  @!P0 BRA `(.L_x_113) ;  /* 0xfffffffc00f08947 */ /* 0x008fea000383ffff */
[----:B------:R-:W-:Y:S05]  /*7040*/  BRA `(.L_x_144) ;  /* 0xffffffe800647947 */ /* 0x000fea000383ffff */
.L_x_115:
[----:B-1----:R1:W3:Y:S02]  /*7050*/  SYNCS.PHASECHK.TRANS64.TRYWAIT P0, [R5+URZ+0x98], R0 ;  /* 0x00009800050075a7 */ /* 0x0022e4000800017f */
[----:B---3--:R-:W-:Y:S05]  /*7060*/  @!P0 NANOSLEEP.SYNCS 0x989680 ;  /* 0x009896800000895d */ /* 0x008fea0003900000 */
[----:B------:R-:W3:Y:S02]  /*7070*/  @!P0 SYNCS.PHASECHK.TRANS64 P0, [R5+URZ+0x98], R0 ;  /* 0x00009800050085a7 */ /* 0x000ee4000800007f */
[----:B---3--:R-:W-:Y:S05]  /*7080*/  @!P0 BRA `(.L_x_115) ;  /* 0xfffffffc00f08947 */ /* 0x008fea000383ffff */
[----:B------:R-:W-:Y:S05]  /*7090*/  BRA `(.L_x_145) ;  /* 0xffffffe800847947 */ /* 0x000fea000383ffff */
.L_x_119:
[----:B------:R-:W-:Y:S01]  /*70a0*/  BSSY B1, `(.L_x_146) ;  /* 0x0000006000017945 */ /* 0x000fe20003800000 */
[----:B------:R-:W-:-:S07]  /*70b0*/  IMAD.MOV.U32 R15, RZ, RZ, -0x1 ;  /* 0xffffffffff0f7424 */ /* 0x000fce00078e00ff */
[----:B------:R-:W-:Y:S05]  /*70c0*/  WARPSYNC.COLLECTIVE R15, `(.L_x_147) ;  /* 0x000000000f0c7348 */ /* 0x000fea0003c00000 */
[----:B------:R-:W-:Y:S02]  /*70d0*/  ELECT P6, UR62, PT ;  /* 0x00000000003e782f */ /* 0x000fe400038c0000 */
[----:B------:R-:W-:Y:S01]  /*70e0*/  MOV R14, UR62 ;  /* 0x0000003e000e7c02 */ /* 0x000fe20008000f00 */
[----:B------:R-:W-:Y:S10]  /*70f0*/  ENDCOLLECTIVE ;  /* 0x000000000000791b */ /* 0x000ff40003800000 */
.L_x_147:
[----:B------:R-:W-:Y:S05]  /*7100*/  BSYNC B1 ;  /* 0x0000000000017941 */ /* 0x000fea0003800000 */
.L_x_146:
[----:B------:R-:W-:Y:S05]  /*7110*/  BRA `(.L_x_148) ;  /* 0xffffffec00187947 */ /* 0x000fea000383ffff */
.L_x_122:
[----:B-1----:R1:W2:Y:S02]  /*7120*/  SYNCS.PHASECHK.TRANS64.TRYWAIT P0, [R14+URZ+0x40], R7 ;  /* 0x000040070e0075a7 */ /* 0x0022a4000800017f */
[----:B--2---:R-:W-:Y:S05]  /*7130*/  @!P0 NANOSLEEP.SYNCS 0x989680 ;  /* 0x009896800000895d */ /* 0x004fea0003900000 */
[----:B------:R-:W2:Y:S02]  /*7140*/  @!P0 SYNCS.PHASECHK.TRANS64 P0, [R14+URZ+0x40], R7 ;  /* 0x000040070e0085a7 */ /* 0x000ea4000800007f */
[----:B--2---:R-:W-:Y:S05]  /*7150*/  @!P0 BRA `(.L_x_122) ;  /* 0xfffffffc00f08947 */ /* 0x004fea000383ffff */
[----:B------:R-:W-:Y:S05]  /*7160*/  BRA `(.L_x_149) ;  /* 0xffffffec00507947 */ /* 0x000fea000383ffff */
.L_x_130:
[----:B------:R-:W-:Y:S01]  /*7170*/  BSSY B0, `(.L_x_150) ;  /* 0x0000006000007945 */ /* 0x000fe20003800000 */
[----:B------:R-:W-:-:S07]  /*7180*/  IMAD.MOV.U32 R15, RZ, RZ, -0x1 ;  /* 0xffffffffff0f7424 */ /* 0x000fce00078e00ff */
[----:B-1----:R-:W-:Y:S05]  /*7190*/  WARPSYNC.COLLECTIVE R15, `(.L_x_151) ;  /* 0x000000000f0c7348 */ /* 0x002fea0003c00000 */
[----:B------:R-:W-:Y:S02]  /*71a0*/  ELECT P6, UR62, PT ;  /* 0x00000000003e782f */ /* 0x000fe400038c0000 */
[----:B------:R-:W-:Y:S01]  /*71b0*/  MOV R14, UR62 ;  /* 0x0000003e000e7c02 */ /* 0x000fe20008000f00 */
[----:B-1----:R-:W-:Y:S10]  /*71c0*/  ENDCOLLECTIVE ;  /* 0x000000000000791b */ /* 0x002ff40003800000 */
.L_x_151:
[----:B------:R-:W-:Y:S05]  /*71d0*/  BSYNC B0 ;  /* 0x0000000000007941 */ /* 0x000fea0003800000 */
.L_x_150:
[----:B------:R-:W-:Y:S05]  /*71e0*/  BRA `(.L_x_152) ;  /* 0xfffffff400a87947 */ /* 0x000fea000383ffff */
.L_x_132:
[----:B--2---:R2:W3:Y:S02]  /*71f0*/  SYNCS.PHASECHK.TRANS64.TRYWAIT P0, [R5+URZ], R2 ;  /* 0x00000002050075a7 */ /* 0x0044e4000800017f */
[----:B---3--:R-:W-:Y:S05]  /*7200*/  @!P0 NANOSLEEP.SYNCS 0x989680 ;  /* 0x009896800000895d */ /* 0x008fea0003900000 */
[----:B------:R-:W3:Y:S02]  /*7210*/  @!P0 SYNCS.PHASECHK.TRANS64 P0, [R5+URZ], R2 ;  /* 0x00000002050085a7 */ /* 0x000ee4000800007f */
[----:B---3--:R-:W-:Y:S05]  /*7220*/  @!P0 BRA `(.L_x_132) ;  /* 0xfffffffc00f08947 */ /* 0x008fea000383ffff */
[----:B------:R-:W-:Y:S05]  /*7230*/  BRA `(.L_x_153) ;  /* 0xfffffff400e47947 */ /* 0x000fea000383ffff */
.L_x_133:
[----:B--2---:R2:W3:Y:S02]  /*7240*/  SYNCS.PHASECHK.TRANS64.TRYWAIT P0, [R7+URZ], R4 ;  /* 0x00000004070075a7 */ /* 0x0044e4000800017f */
[----:B---3--:R-:W-:Y:S05]  /*7250*/  @!P0 NANOSLEEP.SYNCS 0x989680 ;  /* 0x009896800000895d */ /* 0x008fea0003900000 */
[----:B------:R-:W3:Y:S02]  /*7260*/  @!P0 SYNCS.PHASECHK.TRANS64 P0, [R7+URZ], R4 ;  /* 0x00000004070085a7 */ /* 0x000ee4000800007f */
[----:B---3--:R-:W-:Y:S05]  /*7270*/  @!P0 BRA `(.L_x_133) ;  /* 0xfffffffc00f08947 */ /* 0x008fea000383ffff */
[----:B------:R-:W-:Y:S05]  /*7280*/  BRA `(.L_x_154) ;  /* 0xfffffff400f47947 */ /* 0x000fea000383ffff */
.L_x_134:
[----:B--2---:R2:W3:Y:S02]  /*7290*/  SYNCS.PHASECHK.TRANS64.TRYWAIT P0, [R6+URZ], R5 ;  /* 0x00000005060075a7 */ /* 0x0044e4000800017f */
[----:B---3--:R-:W-:Y:S05]  /*72a0*/  @!P0 NANOSLEEP.SYNCS 0x989680 ;  /* 0x009896800000895d */ /* 0x008fea0003900000 */
[----:B------:R-:W3:Y:S02]  /*72b0*/  @!P0 SYNCS.PHASECHK.TRANS64 P0, [R6+URZ], R5 ;  /* 0x00000005060085a7 */ /* 0x000ee4000800007f */
[----:B---3--:R-:W-:Y:S05]  /*72c0*/  @!P0 BRA `(.L_x_134) ;  /* 0xfffffffc00f08947 */ /* 0x008fea000383ffff */
[----:B------:R-:W-:Y:S05]  /*72d0*/  BRA `(.L_x_155) ;  /* 0xfffffff800047947 */ /* 0x000fea000383ffff */
.L_x_135:
[----:B--2---:R2:W3:Y:S02]  /*72e0*/  SYNCS.PHASECHK.TRANS64.TRYWAIT P0, [R9+URZ], R4 ;  /* 0x00000004090075a7 */ /* 0x0044e4000800017f */
[----:B---3--:R-:W-:Y:S05]  /*72f0*/  @!P0 NANOSLEEP.SYNCS 0x989680 ;  /* 0x009896800000895d */ /* 0x008fea0003900000 */
[----:B------:R-:W3:Y:S02]  /*7300*/  @!P0 SYNCS.PHASECHK.TRANS64 P0, [R9+URZ], R4 ;  /* 0x00000004090085a7 */ /* 0x000ee4000800007f */
[----:B---3--:R-:W-:Y:S05]  /*7310*/  @!P0 BRA `(.L_x_135) ;  /* 0xfffffffc00f08947 */ /* 0x008fea000383ffff */
[----:B------:R-:W-:Y:S05]  /*7320*/  BRA `(.L_x_156) ;  /* 0xfffffff800147947 */ /* 0x000fea000383ffff */
.L_x_136:
[----:B--2---:R2:W3:Y:S02]  /*7330*/  SYNCS.PHASECHK.TRANS64.TRYWAIT P0, [R6+URZ], R5 ;  /* 0x00000005060075a7 */ /* 0x0044e4000800017f */
[----:B---3--:R-:W-:Y:S05]  /*7340*/  @!P0 NANOSLEEP.SYNCS 0x989680 ;  /* 0x009896800000895d */ /* 0x008fea0003900000 */
[----:B------:R-:W3:Y:S02]  /*7350*/  @!P0 SYNCS.PHASECHK.TRANS64 P0, [R6+URZ], R5 ;  /* 0x00000005060085a7 */ /* 0x000ee4000800007f */
[----:B---3--:R-:W-:Y:S05]  /*7360*/  @!P0 BRA `(.L_x_136) ;  /* 0xfffffffc00f08947 */ /* 0x008fea000383ffff */
[----:B------:R-:W-:Y:S05]  /*7370*/  BRA `(.L_x_157) ;  /* 0xfffffff800247947 */ /* 0x000fea000383ffff */
.L_x_137:
[----:B--2---:R2:W3:Y:S02]  /*7380*/  SYNCS.PHASECHK.TRANS64.TRYWAIT P0, [R9+URZ], R4 ;  /* 0x00000004090075a7 */ /* 0x0044e4000800017f */
[----:B---3--:R-:W-:Y:S05]  /*7390*/  @!P0 NANOSLEEP.SYNCS 0x989680 ;  /* 0x009896800000895d */ /* 0x008fea0003900000 */
[----:B------:R-:W3:Y:S02]  /*73a0*/  @!P0 SYNCS.PHASECHK.TRANS64 P0, [R9+URZ], R4 ;  /* 0x00000004090085a7 */ /* 0x000ee4000800007f */
[----:B---3--:R-:W-:Y:S05]  /*73b0*/  @!P0 BRA `(.L_x_137) ;  /* 0xfffffffc00f08947 */ /* 0x008fea000383ffff */
[----:B------:R-:W-:Y:S05]  /*73c0*/  BRA `(.L_x_158) ;  /* 0xfffffff800347947 */ /* 0x000fea000383ffff */
.L_x_138:
[----:B--2---:R2:W3:Y:S02]  /*73d0*/  SYNCS.PHASECHK.TRANS64.TRYWAIT P0, [R6+URZ], R5 ;  /* 0x00000005060075a7 */ /* 0x0044e4000800017f */
[----:B---3--:R-:W-:Y:S05]  /*73e0*/  @!P0 NANOSLEEP.SYNCS 0x989680 ;  /* 0x009896800000895d */ /* 0x008fea0003900000 */
[----:B------:R-:W3:Y:S02]  /*73f0*/  @!P0 SYNCS.PHASECHK.TRANS64 P0, [R6+URZ], R5 ;  /* 0x00000005060085a7 */ /* 0x000ee4000800007f */
[----:B---3--:R-:W-:Y:S05]  /*7400*/  @!P0 BRA `(.L_x_138) ;  /* 0xfffffffc00f08947 */ /* 0x008fea000383ffff */
[----:B------:R-:W-:Y:S05]  /*7410*/  BRA `(.L_x_159) ;  /* 0xfffffff8003c7947 */ /* 0x000fea000383ffff */
.L_x_160:
[----:B------:R-:W-:-:S00]  /*7420*/  BRA `(.L_x_160) ;  /* 0xfffffffc00fc7947 */ /* 0x000fc0000383ffff */
[----:B------:R-:W-:-:S00]  /*7430*/  NOP ;  /* 0x0000000000007918 */ /* 0x000fc00000000000 */
        /* <DEDUP_REMOVED lines=12> */
.L_x_161:


//--------------------- .nv.global.init           --------------------------
	.section	.nv.global.init,"aw",@progbits
.nv.global.init:
	.type		$str$22,@object
	.size		$str$22,($str$26 - $str$22)
$str$22:
        /*0000*/ 	.byte	0x6b, 0x5f, 0x74, 0x69, 0x6c, 0x65, 0x5f, 0x63, 0x6f, 0x75, 0x6e, 0x74, 0x20, 0x3e, 0x3d, 0x20
        /*0010*/ 	.byte	0x31, 0x00
	.type		$str$26,@object
	.size		$str$26,($str$27 - $str$26)
$str$26:
        /*0012*/ 	.byte	0x28, 0x61, 0x64, 0x64, 0x72, 0x65, 0x73, 0x73, 0x20, 0x26, 0x20, 0x6d, 0x61, 0x73, 0x6b, 0x29
        /*0022*/ 	.byte	0x20, 0x3d, 0x3d, 0x20, 0x30, 0x00
	.type		$str$27,@object
	.size		$str$27,($str$23 - $str$27)
$str$27:
        /*0028*/ 	.byte	0x2f, 0x74, 0x6d, 0x70, 0x2f, 0x63, 0x75, 0x74, 0x6c, 0x61, 0x73, 0x73, 0x5f, 0x73, 0x77, 0x65
        /*0038*/ 	.byte	0x65, 0x70, 0x5f, 0x73, 0x72, 0x63, 0x2f, 0x69, 0x6e, 0x63, 0x6c, 0x75, 0x64, 0x65, 0x2f, 0x63
        /*0048*/ 	.byte	0x75, 0x74, 0x65, 0x2f, 0x70, 0x6f, 0x69, 0x6e, 0x74, 0x65, 0x72, 0x5f, 0x66, 0x6c, 0x61, 0x67
        /*0058*/ 	.byte	0x67, 0x65, 0x64, 0x2e, 0x68, 0x70, 0x70, 0x00
	.type		$str$23,@object
	.size		$str$23,(__unnamed_2 - $str$23)
$str$23:
        /*0060*/ 	.byte	0x2f, 0x74, 0x6d, 0x70, 0x2f, 0x63, 0x75, 0x74, 0x6c, 0x61, 0x73, 0x73, 0x5f, 0x73, 0x77, 0x65
        /*0070*/ 	.byte	0x65, 0x70, 0x5f, 0x73, 0x72, 0x63, 0x2f, 0x69, 0x6e, 0x63, 0x6c, 0x75, 0x64, 0x65, 0x2f, 0x63
        /*0080*/ 	.byte	0x75, 0x74, 0x6c, 0x61, 0x73, 0x73, 0x2f, 0x67, 0x65, 0x6d, 0x6d, 0x2f, 0x63, 0x6f, 0x6c, 0x6c
        /*0090*/ 	.byte	0x65, 0x63, 0x74, 0x69, 0x76, 0x65, 0x2f, 0x73, 0x6d, 0x39, 0x30, 0x5f, 0x6d, 0x6d, 0x61, 0x5f
        /*00a0*/ 	.byte	0x74, 0x6d, 0x61, 0x5f, 0x67, 0x6d, 0x6d, 0x61, 0x5f, 0x73, 0x73, 0x5f, 0x77, 0x61, 0x72, 0x70
        /*00b0*/ 	.byte	0x73, 0x70, 0x65, 0x63, 0x69, 0x61, 0x6c, 0x69, 0x7a, 0x65, 0x64, 0x2e, 0x68, 0x70, 0x70, 0x00
	.type		__unnamed_2,@object
	.size		__unnamed_2,(__unnamed_1 - __unnamed_2)
__unnamed_2:
        /*00c0*/ 	.byte	0x61, 0x75, 0x74, 0x6f, 0x20, 0x63, 0x75, 0x74, 0x65, 0x3a, 0x3a, 0x61, 0x73, 0x5f, 0x70, 0x6f
        /* <DEDUP_REMOVED lines=27> */
        /*0280*/ 	.byte	0x36, 0x3e, 0x3e, 0x3e, 0x3e, 0x3e, 0x5d, 0x00
	.type		__unnamed_1,@object
	.size		__unnamed_1,(.L_0 - __unnamed_1)
__unnamed_1:
        /* <DEDUP_REMOVED lines=181> */
        /*0dd8*/ 	.byte	0x5d, 0x00
.L_0:


//--------------------- .nv.shared._ZN7cutlass13device_kernelINS_4gemm6kernel13GemmUniversalIN4cute5tupleIJiiiiEEENS1_10collective13CollectiveMmaINS1_34MainloopSm90TmaGmmaWarpSpecializedILi8ENS5_IJNS4_1CILi2EEENSA_ILi1EEESC_EEENS1_35KernelTmaWarpSpecializedCooperativeEEENS5_IJNSA_ILi128EEENSA_ILi64EEESH_EEENS_6half_tENS5_IJlSC_lEEESJ_SK_NS4_8TiledMMAINS4_8MMA_AtomIJNS4_4SM904GMMA25MMA_64x64x16_F32F16F16_SSILNSO_5MajorE0ELSQ_0ELNSO_7ScaleInE1ELSR_1EEEEEENS4_6LayoutISD_NS5_IJSC_NSA_ILi0EEESV_EEEEENS5_IJNS4_10UnderscoreESY_SY_EEEEENS4_13SM90_TMA_LOADENS4_14ComposedLayoutINS4_7SwizzleILi3ELi4ELi3EEENS4_18smem_ptr_flag_bitsILi16EEENSU_INS5_IJNSA_ILi8EEESH_EEENS5_IJSH_SC_EEEEEEEvNS4_8identityENS4_23SM90_TMA_LOAD_MULTICASTES1B_vS1C_EENS_8epilogue10collective18CollectiveEpilogueINS1F_22Sm90TmaWarpSpecializedILi3ELi2ELi16ELb1ELb0EEEJSI_NS5_IJSG_NSA_ILi32EEEEEESJ_SK_SJ_SK_NS1F_6fusion15FusionCallbacksIS1J_NS1M_17LinearCombinationISJ_fSJ_fLNS_15FloatRoundStyleE2EEESI_S1L_JEEES11_NS12_INS13_ILi2ELi4ELi3EEES16_NSU_INS5_IJS17_S1K_EEENS5_IJS1K_SC_EEEEEEENS4_17SM75_U32x4_LDSM_NENS4_14SM90_TMA_STOREES1W_NS4_17SM90_U32x4_STSM_NENS4_9Copy_AtomIJS1Z_SJ_EEEvEEEvvEEEEvNT_6ParamsE --------------------------
	.section	.nv.shared._ZN7cutlass13device_kernelINS_4gemm6kernel13GemmUniversalIN4cute5tupleIJiiiiEEENS1_10collective13CollectiveMmaINS1_34MainloopSm90TmaGmmaWarpSpecializedILi8ENS5_IJNS4_1CILi2EEENSA_ILi1EEESC_EEENS1_35KernelTmaWarpSpecializedCooperativeEEENS5_IJNSA_ILi128EEENSA_ILi64EEESH_EEENS_6half_tENS5_IJlSC_lEEESJ_SK_NS4_8TiledMMAINS4_8MMA_AtomIJNS4_4SM904GMMA25MMA_64x64x16_F32F16F16_SSILNSO_5MajorE0ELSQ_0ELNSO_7ScaleInE1ELSR_1EEEEEENS4_6LayoutISD_NS5_IJSC_NSA_ILi0EEESV_EEEEENS5_IJNS4_10UnderscoreESY_SY_EEEEENS4_13SM90_TMA_LOADENS4_14ComposedLayoutINS4_7SwizzleILi3ELi4ELi3EEENS4_18smem_ptr_flag_bitsILi16EEENSU_INS5_IJNSA_ILi8EEESH_EEENS5_IJSH_SC_EEEEEEEvNS4_8identityENS4_23SM90_TMA_LOAD_MULTICASTES1B_vS1C_EENS_8epilogue10collective18CollectiveEpilogueINS1F_22Sm90TmaWarpSpecializedILi3ELi2ELi16ELb1ELb0EEEJSI_NS5_IJSG_NSA_ILi32EEEEEESJ_SK_SJ_SK_NS1F_6fusion15FusionCallbacksIS1J_NS1M_17LinearCombinationISJ_fSJ_fLNS_15FloatRoundStyleE2EEESI_S1L_JEEES11_NS12_INS13_ILi2ELi4ELi3EEES16_NSU_INS5_IJS17_S1K_EEENS5_IJS1K_SC_EEEEEEENS4_17SM75_U32x4_LDSM_NENS4_14SM90_TMA_STOREES1W_NS4_17SM90_U32x4_STSM_NENS4_9Copy_AtomIJS1Z_SJ_EEEvEEEvvEEEEvNT_6ParamsE,"aw",@nobits
	.sectionflags	@""
	.align	16
	.zero		1024


//--------------------- .nv.shared.reserved.0     --------------------------
	.section	.nv.shared.reserved.0,"aw",@nobits
	.weak		__nv_reservedSMEM_offset_0_alias
	.size		__nv_reservedSMEM_offset_0_alias, 0, 0
	.other		__nv_reservedSMEM_offset_0_alias,@"STO_CUDA_RESERVED_SHARED STV_DEFAULT"
__nv_reservedSMEM_offset_0_alias:
	.zero		0


//--------------------- .nv.global                --------------------------
	.section	.nv.global,"aw",@nobits
.nv.global:
	.type		_ZN39_INTERNAL_919fdb5f_4_k_cu_c77cb805_28684cute1_E,@object
	.size		_ZN39_INTERNAL_919fdb5f_4_k_cu_c77cb805_28684cute1_E,(_ZN39_INTERNAL_919fdb5f_4_k_cu_c77cb805_28684cuda3std3__45__cpo6cbeginE - _ZN39_INTERNAL_919fdb5f_4_k_cu_c77cb805_28684cute1_E)
_ZN39_INTERNAL_919fdb5f_4_k_cu_c77cb805_28684cute1_E:
	.zero		1
	.type		_ZN39_INTERNAL_919fdb5f_4_k_cu_c77cb805_28684cuda3std3__45__cpo6cbeginE,@object
	.size		_ZN39_INTERNAL_919fdb5f_4_k_cu_c77cb805_28684cuda3std3__45__cpo6cbeginE,(_ZN39_INTERNAL_919fdb5f_4_k_cu_c77cb805_28684cuda3std3__48in_placeE - _ZN39_INTERNAL_919fdb5f_4_k_cu_c77cb805_28684cuda3std3__45__cpo6cbeginE)
_ZN39_INTERNAL_919fdb5f_4_k_cu_c77cb805_28684cuda3std3__45__cpo6cbeginE:
	.zero		1
	.type		_ZN39_INTERNAL_919fdb5f_4_k_cu_c77cb805_28684cuda3std3__48in_placeE,@object
	.size		_ZN39_INTERNAL_919fdb5f_4_k_cu_c77cb805_28684cuda3std3__48in_placeE,(_ZN39_INTERNAL_919fdb5f_4_k_cu_c77cb805_28684cuda3std6ranges3__45__cpo9iter_moveE - _ZN39_INTERNAL_919fdb5f_4_k_cu_c77cb805_28684cuda3std3__48in_placeE)
_ZN39_INTERNAL_919fdb5f_4_k_cu_c77cb805_28684cuda3std3__48in_placeE:
	.zero		1
	.type		_ZN39_INTERNAL_919fdb5f_4_k_cu_c77cb805_28684cuda3std6ranges3__45__cpo9iter_moveE,@object
	.size		_ZN39_INTERNAL_919fdb5f_4_k_cu_c77cb805_28684cuda3std6ranges3__45__cpo9iter_moveE,(_ZN39_INTERNAL_919fdb5f_4_k_cu_c77cb805_28684cuda3std3__45__cpo5beginE - _ZN39_INTERNAL_919fdb5f_4_k_cu_c77cb805_28684cuda3std6ranges3__45__cpo9iter_moveE)
_ZN39_INTERNAL_919fdb5f_4_k_cu_c77cb805_28684cuda3std6ranges3__45__cpo9iter_moveE:
	.zero		1
	.type		_ZN39_INTERNAL_919fdb5f_4_k_cu_c77cb805_28684cuda3std3__45__cpo5beginE,@object
	.size		_ZN39_INTERNAL_919fdb5f_4_k_cu_c77cb805_28684cuda3std3__45__cpo5beginE,(_ZN39_INTERNAL_919fdb5f_4_k_cu_c77cb805_28684cuda3std3__441_GLOBAL__N__919fdb5f_4_k_cu_c77cb805_28686ignoreE - _ZN39_INTERNAL_919fdb5f_4_k_cu_c77cb805_28684cuda3std3__45__cpo5beginE)
_ZN39_INTERNAL_919fdb5f_4_k_cu_c77cb805_28684cuda3std3__45__cpo5beginE:
	.zero		1
	.type		_ZN39_INTERNAL_919fdb5f_4_k_cu_c77cb805_28684cuda3std3__441_GLOBAL__N__919fdb5f_4_k_cu_c77cb805_28686ignoreE,@object
	.size		_ZN39_INTERNAL_919fdb5f_4_k_cu_c77cb805_28684cuda3std3__441_GLOBAL__N__919fdb5f_4_k_cu_c77cb805_28686ignoreE,(_ZN39_INTERNAL_919fdb5f_4_k_cu_c77cb805_28684cute7productE - _ZN39_INTERNAL_919fdb5f_4_k_cu_c77cb805_28684cuda3std3__441_GLOBAL__N__919fdb5f_4_k_cu_c77cb805_28686ignoreE)
_ZN39_INTERNAL_919fdb5f_4_k_cu_c77cb805_28684cuda3std3__441_GLOBAL__N__919fdb5f_4_k_cu_c77cb805_28686ignoreE:
	.zero		1
	.type		_ZN39_INTERNAL_919fdb5f_4_k_cu_c77cb805_28684cute7productE,@object
	.size		_ZN39_INTERNAL_919fdb5f_4_k_cu_c77cb805_28684cute7productE,(_ZN39_INTERNAL_919fdb5f_4_k_cu_c77cb805_28684cuda3std3__45__cpo3endE - _ZN39_INTERNAL_919fdb5f_4_k_cu_c77cb805_28684cute7productE)
_ZN39_INTERNAL_919fdb5f_4_k_cu_c77cb805_28684cute7productE:
	.zero		1
	.type		_ZN39_INTERNAL_919fdb5f_4_k_cu_c77cb805_28684cuda3std3__45__cpo3endE,@object
	.size		_ZN39_INTERNAL_919fdb5f_4_k_cu_c77cb805_28684cuda3std3__45__cpo3endE,(_ZN39_INTERNAL_919fdb5f_4_k_cu_c77cb805_28684cuda3std3__419piecewise_constructE - _ZN39_INTERNAL_919fdb5f_4_k_cu_c77cb805_28684cuda3std3__45__cpo3endE)
_ZN39_INTERNAL_919fdb5f_4_k_cu_c77cb805_28684cuda3std3__45__cpo3endE:
	.zero		1
	.type		_ZN39_INTERNAL_919fdb5f_4_k_cu_c77cb805_28684cuda3std3__419piecewise_constructE,@object
	.size		_ZN39_INTERNAL_919fdb5f_4_k_cu_c77cb805_28684cuda3std3__419piecewise_constructE,(_ZN39_INTERNAL_919fdb5f_4_k_cu_c77cb805_28684cuda3std3__45__cpo4cendE - _ZN39_INTERNAL_919fdb5f_4_k_cu_c77cb805_28684cuda3std3__419piecewise_constructE)
_ZN39_INTERNAL_919fdb5f_4_k_cu_c77cb805_28684cuda3std3__419piecewise_constructE:
	.zero		1
	.type		_ZN39_INTERNAL_919fdb5f_4_k_cu_c77cb805_28684cuda3std3__45__cpo4cendE,@object
	.size		_ZN39_INTERNAL_919fdb5f_4_k_cu_c77cb805_28684cuda3std3__45__cpo4cendE,(_ZN39_INTERNAL_919fdb5f_4_k_cu_c77cb805_28684cuda3std6ranges3__45__cpo4swapE - _ZN39_INTERNAL_919fdb5f_4_k_cu_c77cb805_28684cuda3std3__45__cpo4cendE)
_ZN39_INTERNAL_919fdb5f_4_k_cu_c77cb805_28684cuda3std3__45__cpo4cendE:
	.zero		1
	.type		_ZN39_INTERNAL_919fdb5f_4_k_cu_c77cb805_28684cuda3std6ranges3__45__cpo4swapE,@object
	.size		_ZN39_INTERNAL_919fdb5f_4_k_cu_c77cb805_28684cuda3std6ranges3__45__cpo4swapE,(.L_9 - _ZN39_INTERNAL_919fdb5f_4_k_cu_c77cb805_28684cuda3std6ranges3__45__cpo4swapE)
_ZN39_INTERNAL_919fdb5f_4_k_cu_c77cb805_28684cuda3std6ranges3__45__cpo4swapE:
	.zero		1
.L_9:


//--------------------- .nv.constant0._ZN7cutlass13device_kernelINS_4gemm6kernel13GemmUniversalIN4cute5tupleIJiiiiEEENS1_10collective13CollectiveMmaINS1_34MainloopSm90TmaGmmaWarpSpecializedILi8ENS5_IJNS4_1CILi2EEENSA_ILi1EEESC_EEENS1_35KernelTmaWarpSpecializedCooperativeEEENS5_IJNSA_ILi128EEENSA_ILi64EEESH_EEENS_6half_tENS5_IJlSC_lEEESJ_SK_NS4_8TiledMMAINS4_8MMA_AtomIJNS4_4SM904GMMA25MMA_64x64x16_F32F16F16_SSILNSO_5MajorE0ELSQ_0ELNSO_7ScaleInE1ELSR_1EEEEEENS4_6LayoutISD_NS5_IJSC_NSA_ILi0EEESV_EEEEENS5_IJNS4_10UnderscoreESY_SY_EEEEENS4_13SM90_TMA_LOADENS4_14ComposedLayoutINS4_7SwizzleILi3ELi4ELi3EEENS4_18smem_ptr_flag_bitsILi16EEENSU_INS5_IJNSA_ILi8EEESH_EEENS5_IJSH_SC_EEEEEEEvNS4_8identityENS4_23SM90_TMA_LOAD_MULTICASTES1B_vS1C_EENS_8epilogue10collective18CollectiveEpilogueINS1F_22Sm90TmaWarpSpecializedILi3ELi2ELi16ELb1ELb0EEEJSI_NS5_IJSG_NSA_ILi32EEEEEESJ_SK_SJ_SK_NS1F_6fusion15FusionCallbacksIS1J_NS1M_17LinearCombinationISJ_fSJ_fLNS_15FloatRoundStyleE2EEESI_S1L_JEEES11_NS12_INS13_ILi2ELi4ELi3EEES16_NSU_INS5_IJS17_S1K_EEENS5_IJS1K_SC_EEEEEEENS4_17SM75_U32x4_LDSM_NENS4_14SM90_TMA_STOREES1W_NS4_17SM90_U32x4_STSM_NENS4_9Copy_AtomIJS1Z_SJ_EEEvEEEvvEEEEvNT_6ParamsE --------------------------
	.section	.nv.constant0._ZN7cutlass13device_kernelINS_4gemm6kernel13GemmUniversalIN4cute5tupleIJiiiiEEENS1_10collective13CollectiveMmaINS1_34MainloopSm90TmaGmmaWarpSpecializedILi8ENS5_IJNS4_1CILi2EEENSA_ILi1EEESC_EEENS1_35KernelTmaWarpSpecializedCooperativeEEENS5_IJNSA_ILi128EEENSA_ILi64EEESH_EEENS_6half_tENS5_IJlSC_lEEESJ_SK_NS4_8TiledMMAINS4_8MMA_AtomIJNS4_4SM904GMMA25MMA_64x64x16_F32F16F16_SSILNSO_5MajorE0ELSQ_0ELNSO_7ScaleInE1ELSR_1EEEEEENS4_6LayoutISD_NS5_IJSC_NSA_ILi0EEESV_EEEEENS5_IJNS4_10UnderscoreESY_SY_EEEEENS4_13SM90_TMA_LOADENS4_14ComposedLayoutINS4_7SwizzleILi3ELi4ELi3EEENS4_18smem_ptr_flag_bitsILi16EEENSU_INS5_IJNSA_ILi8EEESH_EEENS5_IJSH_SC_EEEEEEEvNS4_8identityENS4_23SM90_TMA_LOAD_MULTICASTES1B_vS1C_EENS_8epilogue10collective18CollectiveEpilogueINS1F_22Sm90TmaWarpSpecializedILi3ELi2ELi16ELb1ELb0EEEJSI_NS5_IJSG_NSA_ILi32EEEEEESJ_SK_SJ_SK_NS1F_6fusion15FusionCallbacksIS1J_NS1M_17LinearCombinationISJ_fSJ_fLNS_15FloatRoundStyleE2EEESI_S1L_JEEES11_NS12_INS13_ILi2ELi4ELi3EEES16_NSU_INS5_IJS17_S1K_EEENS5_IJS1K_SC_EEEEEEENS4_17SM75_U32x4_LDSM_NENS4_14SM90_TMA_STOREES1W_NS4_17SM90_U32x4_STSM_NENS4_9Copy_AtomIJS1Z_SJ_EEEvEEEvvEEEEvNT_6ParamsE,"a",@progbits
	.sectionflags	@""
	.align	4
.nv.constant0._ZN7cutlass13device_kernelINS_4gemm6kernel13GemmUniversalIN4cute5tupleIJiiiiEEENS1_10collective13CollectiveMmaINS1_34MainloopSm90TmaGmmaWarpSpecializedILi8ENS5_IJNS4_1CILi2EEENSA_ILi1EEESC_EEENS1_35KernelTmaWarpSpecializedCooperativeEEENS5_IJNSA_ILi128EEENSA_ILi64EEESH_EEENS_6half_tENS5_IJlSC_lEEESJ_SK_NS4_8TiledMMAINS4_8MMA_AtomIJNS4_4SM904GMMA25MMA_64x64x16_F32F16F16_SSILNSO_5MajorE0ELSQ_0ELNSO_7ScaleInE1ELSR_1EEEEEENS4_6LayoutISD_NS5_IJSC_NSA_ILi0EEESV_EEEEENS5_IJNS4_10UnderscoreESY_SY_EEEEENS4_13SM90_TMA_LOADENS4_14ComposedLayoutINS4_7SwizzleILi3ELi4ELi3EEENS4_18smem_ptr_flag_bitsILi16EEENSU_INS5_IJNSA_ILi8EEESH_EEENS5_IJSH_SC_EEEEEEEvNS4_8identityENS4_23SM90_TMA_LOAD_MULTICASTES1B_vS1C_EENS_8epilogue10collective18CollectiveEpilogueINS1F_22Sm90TmaWarpSpecializedILi3ELi2ELi16ELb1ELb0EEEJSI_NS5_IJSG_NSA_ILi32EEEEEESJ_SK_SJ_SK_NS1F_6fusion15FusionCallbacksIS1J_NS1M_17LinearCombinationISJ_fSJ_fLNS_15FloatRoundStyleE2EEESI_S1L_JEEES11_NS12_INS13_ILi2ELi4ELi3EEES16_NSU_INS5_IJS17_S1K_EEENS5_IJS1K_SC_EEEEEEENS4_17SM75_U32x4_LDSM_NENS4_14SM90_TMA_STOREES1W_NS4_17SM90_U32x4_STSM_NENS4_9Copy_AtomIJS1Z_SJ_EEEvEEEvvEEEEvNT_6ParamsE:
	.zero		2432


//--------------------- SYMBOLS --------------------------

	.type		.nv.reservedSmem.offset0,@object
	.size		.nv.reservedSmem.offset0,0x4
	.type		__assertfail,@function
